//
// Generated by NVIDIA NVVM Compiler
//
// Compiler Build ID: CL-36424714
// Cuda compilation tools, release 13.0, V13.0.88
// Based on NVVM 20.0.0
//

.version 9.0
.target sm_100
.address_size 64

	// .globl	_Z14add_one_kernelPi
.extern .func  (.param .b32 func_retval0) vprintf
(
	.param .b64 vprintf_param_0,
	.param .b64 vprintf_param_1
)
;
// _ZZ14add_one_kernelPiE9smem_data has been demoted
// _ZZ14add_one_kernelPiE3bar has been demoted
.global .align 1 .b8 _ZN34_INTERNAL_5e486073_4_k_cu_5c1f3a494cuda3std3__45__cpo5beginE[1];
.global .align 1 .b8 _ZN34_INTERNAL_5e486073_4_k_cu_5c1f3a494cuda3std3__45__cpo3endE[1];
.global .align 1 .b8 _ZN34_INTERNAL_5e486073_4_k_cu_5c1f3a494cuda3std3__45__cpo6cbeginE[1];
.global .align 1 .b8 _ZN34_INTERNAL_5e486073_4_k_cu_5c1f3a494cuda3std3__45__cpo4cendE[1];
.global .align 1 .b8 _ZN34_INTERNAL_5e486073_4_k_cu_5c1f3a494cuda3std3__45__cpo6rbeginE[1];
.global .align 1 .b8 _ZN34_INTERNAL_5e486073_4_k_cu_5c1f3a494cuda3std3__45__cpo4rendE[1];
.global .align 1 .b8 _ZN34_INTERNAL_5e486073_4_k_cu_5c1f3a494cuda3std3__45__cpo7crbeginE[1];
.global .align 1 .b8 _ZN34_INTERNAL_5e486073_4_k_cu_5c1f3a494cuda3std3__45__cpo5crendE[1];
.global .align 1 .b8 _ZN34_INTERNAL_5e486073_4_k_cu_5c1f3a494cuda3std3__436_GLOBAL__N__5e486073_4_k_cu_5c1f3a496ignoreE[1];
.global .align 1 .b8 _ZN34_INTERNAL_5e486073_4_k_cu_5c1f3a494cuda3std3__419piecewise_constructE[1];
.global .align 1 .b8 _ZN34_INTERNAL_5e486073_4_k_cu_5c1f3a494cuda3std3__48in_placeE[1];
.global .align 1 .b8 _ZN34_INTERNAL_5e486073_4_k_cu_5c1f3a494cuda3std3__420unreachable_sentinelE[1];
.global .align 1 .b8 _ZN34_INTERNAL_5e486073_4_k_cu_5c1f3a494cuda3std3__47nulloptE[1];
.global .align 1 .b8 _ZN34_INTERNAL_5e486073_4_k_cu_5c1f3a494cuda3std3__48unexpectE[1];
.global .align 1 .b8 _ZN34_INTERNAL_5e486073_4_k_cu_5c1f3a494cuda3std6ranges3__45__cpo4swapE[1];
.global .align 1 .b8 _ZN34_INTERNAL_5e486073_4_k_cu_5c1f3a494cuda3std6ranges3__45__cpo9iter_moveE[1];
.global .align 1 .b8 _ZN34_INTERNAL_5e486073_4_k_cu_5c1f3a494cuda3std6ranges3__45__cpo5beginE[1];
.global .align 1 .b8 _ZN34_INTERNAL_5e486073_4_k_cu_5c1f3a494cuda3std6ranges3__45__cpo3endE[1];
.global .align 1 .b8 _ZN34_INTERNAL_5e486073_4_k_cu_5c1f3a494cuda3std6ranges3__45__cpo6cbeginE[1];
.global .align 1 .b8 _ZN34_INTERNAL_5e486073_4_k_cu_5c1f3a494cuda3std6ranges3__45__cpo4cendE[1];
.global .align 1 .b8 _ZN34_INTERNAL_5e486073_4_k_cu_5c1f3a494cuda3std6ranges3__45__cpo7advanceE[1];
.global .align 1 .b8 _ZN34_INTERNAL_5e486073_4_k_cu_5c1f3a494cuda3std6ranges3__45__cpo9iter_swapE[1];
.global .align 1 .b8 _ZN34_INTERNAL_5e486073_4_k_cu_5c1f3a494cuda3std6ranges3__45__cpo4nextE[1];
.global .align 1 .b8 _ZN34_INTERNAL_5e486073_4_k_cu_5c1f3a494cuda3std6ranges3__45__cpo4prevE[1];
.global .align 1 .b8 _ZN34_INTERNAL_5e486073_4_k_cu_5c1f3a494cuda3std6ranges3__45__cpo4dataE[1];
.global .align 1 .b8 _ZN34_INTERNAL_5e486073_4_k_cu_5c1f3a494cuda3std6ranges3__45__cpo5cdataE[1];
.global .align 1 .b8 _ZN34_INTERNAL_5e486073_4_k_cu_5c1f3a494cuda3std6ranges3__45__cpo4sizeE[1];
.global .align 1 .b8 _ZN34_INTERNAL_5e486073_4_k_cu_5c1f3a494cuda3std6ranges3__45__cpo5ssizeE[1];
.global .align 1 .b8 _ZN34_INTERNAL_5e486073_4_k_cu_5c1f3a494cuda3std6ranges3__45__cpo8distanceE[1];
.global .align 1 .b8 _ZN34_INTERNAL_5e486073_4_k_cu_5c1f3a496thrust24THRUST_300001_SM_1000_NS8cuda_cub3parE[1];
.global .align 1 .b8 _ZN34_INTERNAL_5e486073_4_k_cu_5c1f3a496thrust24THRUST_300001_SM_1000_NS8cuda_cub10par_nosyncE[1];
.global .align 1 .b8 _ZN34_INTERNAL_5e486073_4_k_cu_5c1f3a496thrust24THRUST_300001_SM_1000_NS6system6detail10sequential3seqE[1];
.global .align 1 .b8 _ZN34_INTERNAL_5e486073_4_k_cu_5c1f3a496thrust24THRUST_300001_SM_1000_NS12placeholders2_1E[1];
.global .align 1 .b8 _ZN34_INTERNAL_5e486073_4_k_cu_5c1f3a496thrust24THRUST_300001_SM_1000_NS12placeholders2_2E[1];
.global .align 1 .b8 _ZN34_INTERNAL_5e486073_4_k_cu_5c1f3a496thrust24THRUST_300001_SM_1000_NS12placeholders2_3E[1];
.global .align 1 .b8 _ZN34_INTERNAL_5e486073_4_k_cu_5c1f3a496thrust24THRUST_300001_SM_1000_NS12placeholders2_4E[1];
.global .align 1 .b8 _ZN34_INTERNAL_5e486073_4_k_cu_5c1f3a496thrust24THRUST_300001_SM_1000_NS12placeholders2_5E[1];
.global .align 1 .b8 _ZN34_INTERNAL_5e486073_4_k_cu_5c1f3a496thrust24THRUST_300001_SM_1000_NS12placeholders2_6E[1];
.global .align 1 .b8 _ZN34_INTERNAL_5e486073_4_k_cu_5c1f3a496thrust24THRUST_300001_SM_1000_NS12placeholders2_7E[1];
.global .align 1 .b8 _ZN34_INTERNAL_5e486073_4_k_cu_5c1f3a496thrust24THRUST_300001_SM_1000_NS12placeholders2_8E[1];
.global .align 1 .b8 _ZN34_INTERNAL_5e486073_4_k_cu_5c1f3a496thrust24THRUST_300001_SM_1000_NS12placeholders2_9E[1];
.global .align 1 .b8 _ZN34_INTERNAL_5e486073_4_k_cu_5c1f3a496thrust24THRUST_300001_SM_1000_NS12placeholders3_10E[1];
.global .align 1 .b8 _ZN34_INTERNAL_5e486073_4_k_cu_5c1f3a496thrust24THRUST_300001_SM_1000_NS3seqE[1];
.global .align 1 .b8 $str[21] = {116, 104, 114, 101, 97, 100, 73, 100, 120, 46, 120, 32, 37, 100, 32, 100, 111, 110, 101, 10};

.visible .entry _Z14add_one_kernelPi(
	.param .u64 .ptr .align 1 _Z14add_one_kernelPi_param_0
)
{
	.local .align 8 .b8 	__local_depot0[8];
	.reg .b64 	%SP;
	.reg .b64 	%SPL;
	.reg .pred 	%p<13>;
	.reg .b32 	%r<74>;
	.reg .b64 	%rd<19>;
	// demoted variable
	.shared .align 16 .b8 _ZZ14add_one_kernelPiE9smem_data[4096];
	// demoted variable
	.shared .align 8 .b8 _ZZ14add_one_kernelPiE3bar[8];
	mov.u64 	%SPL, __local_depot0;
	cvta.local.u64 	%SP, %SPL;
	ld.param.u64 	%rd4, [_Z14add_one_kernelPi_param_0];
	mov.u32 	%r1, %tid.x;
	setp.ne.s32 	%p1, %r1, 0;
	@%p1 bra 	$L__BB0_2;
	mov.u32 	%r25, %ntid.x;
	mov.u32 	%r24, _ZZ14add_one_kernelPiE3bar;
	// begin inline asm
	mbarrier.init.shared.b64 [%r24], %r25;
	// end inline asm
	// begin inline asm
	fence.proxy.async.shared::cta; // 6.
	// end inline asm
$L__BB0_2:
	setp.ne.s32 	%p2, %r1, 0;
	bar.sync 	0;
	@%p2 bra 	$L__BB0_4;
	cvta.to.global.u64 	%rd5, %rd4;
	mov.u32 	%r26, _ZZ14add_one_kernelPiE9smem_data;
	mov.u32 	%r28, _ZZ14add_one_kernelPiE3bar;
	mov.b32 	%r30, 4096;
	// begin inline asm
	cp.async.bulk.shared::cluster.global.mbarrier::complete_tx::bytes [%r26], [%rd5], %r30, [%r28];
	// end inline asm
	// begin inline asm
	mbarrier.expect_tx.relaxed.cta.shared::cta.b64 [%r28], %r30;
	// end inline asm
$L__BB0_4:
	mov.u32 	%r31, _ZZ14add_one_kernelPiE3bar;
	mov.b32 	%r32, 1;
	// begin inline asm
	mbarrier.arrive.shared::cta.b64                             %rd6,  [%r31], %r32;    // 2. 
	// end inline asm
	mov.b32 	%r68, 0;
	// begin inline asm
	mov.u64 %rd7, %globaltimer;
	// end inline asm
$L__BB0_5:
	// begin inline asm
	{
	.reg .pred p;
	mbarrier.try_wait.shared.b64 p, [%r31], %rd6;
	selp.b32 %r34, 1, 0, p;
	}
	// end inline asm
	setp.eq.s32 	%p3, %r34, 0;
	@%p3 bra 	$L__BB0_15;
	mov.u32 	%r3, %ntid.x;
	add.s32 	%r36, %r1, %r3;
	max.u32 	%r37, %r36, 1024;
	setp.lt.u32 	%p4, %r36, 1024;
	selp.u32 	%r38, 1, 0, %p4;
	add.s32 	%r39, %r36, %r38;
	sub.s32 	%r40, %r37, %r39;
	div.u32 	%r41, %r40, %r3;
	add.s32 	%r4, %r41, %r38;
	and.b32  	%r42, %r4, 3;
	setp.eq.s32 	%p5, %r42, 3;
	mov.u32 	%r73, %r1;
	@%p5 bra 	$L__BB0_9;
	add.s32 	%r43, %r4, 1;
	and.b32  	%r44, %r43, 3;
	shl.b32 	%r45, %r1, 2;
	mov.u32 	%r46, _ZZ14add_one_kernelPiE9smem_data;
	add.s32 	%r70, %r46, %r45;
	shl.b32 	%r6, %r3, 2;
	neg.s32 	%r69, %r44;
	mad.lo.s32 	%r73, %r3, %r44, %r1;
$L__BB0_8:
	.pragma "nounroll";
	ld.shared.u32 	%r47, [%r70];
	shl.b32 	%r48, %r47, 1;
	st.shared.u32 	[%r70], %r48;
	add.s32 	%r70, %r70, %r6;
	add.s32 	%r69, %r69, 1;
	setp.ne.s32 	%p6, %r69, 0;
	@%p6 bra 	$L__BB0_8;
$L__BB0_9:
	setp.lt.u32 	%p7, %r4, 3;
	@%p7 bra 	$L__BB0_12;
	shl.b32 	%r14, %r3, 2;
	shl.b32 	%r49, %r73, 2;
	mov.u32 	%r50, _ZZ14add_one_kernelPiE9smem_data;
	add.s32 	%r72, %r50, %r49;
	shl.b32 	%r16, %r3, 4;
	shl.b32 	%r17, %r3, 3;
	mul.lo.s32 	%r18, %r3, 12;
$L__BB0_11:
	ld.shared.u32 	%r51, [%r72];
	shl.b32 	%r52, %r51, 1;
	st.shared.u32 	[%r72], %r52;
	add.s32 	%r53, %r72, %r14;
	ld.shared.u32 	%r54, [%r53];
	shl.b32 	%r55, %r54, 1;
	st.shared.u32 	[%r53], %r55;
	add.s32 	%r56, %r72, %r17;
	ld.shared.u32 	%r57, [%r56];
	shl.b32 	%r58, %r57, 1;
	st.shared.u32 	[%r56], %r58;
	add.s32 	%r59, %r72, %r18;
	ld.shared.u32 	%r60, [%r59];
	shl.b32 	%r61, %r60, 1;
	st.shared.u32 	[%r59], %r61;
	add.s32 	%r73, %r73, %r14;
	add.s32 	%r72, %r72, %r16;
	setp.lt.u32 	%p8, %r73, 1024;
	@%p8 bra 	$L__BB0_11;
$L__BB0_12:
	setp.ne.s32 	%p9, %r1, 0;
	// begin inline asm
	fence.proxy.async.shared::cta; // 6.
	// end inline asm
	bar.sync 	0;
	@%p9 bra 	$L__BB0_14;
	cvta.to.global.u64 	%rd9, %rd4;
	mov.u32 	%r62, _ZZ14add_one_kernelPiE9smem_data;
	mov.b32 	%r63, 4096;
	// begin inline asm
	cp.async.bulk.global.shared::cta.bulk_group [%rd9], [%r62], %r63;
	// end inline asm
	// begin inline asm
	cp.async.bulk.commit_group;
	// end inline asm
	// begin inline asm
	cp.async.bulk.wait_group.read 0;
	// end inline asm
$L__BB0_14:
	add.u64 	%rd10, %SP, 0;
	add.u64 	%rd11, %SPL, 0;
	st.local.u32 	[%rd11], %r1;
	mov.u64 	%rd12, $str;
	cvta.global.u64 	%rd13, %rd12;
	{ // callseq 0, 0
	.param .b64 param0;
	st.param.b64 	[param0], %rd13;
	.param .b64 param1;
	st.param.b64 	[param1], %rd10;
	.param .b32 retval0;
	call.uni (retval0), 
	vprintf, 
	(
	param0, 
	param1
	);
	ld.param.b32 	%r64, [retval0];
	} // callseq 0
	ret;
$L__BB0_15:
	setp.gt.s32 	%p10, %r68, 15;
	@%p10 bra 	$L__BB0_17;
	add.s32 	%r68, %r68, 1;
	bra.uni 	$L__BB0_5;
$L__BB0_17:
	// begin inline asm
	mov.u64 %rd14, %globaltimer;
	// end inline asm
	sub.s64 	%rd3, %rd14, %rd7;
	setp.lt.s64 	%p11, %rd3, 4000000;
	@%p11 bra 	$L__BB0_19;
	mov.b32 	%r66, 1000000;
	// begin inline asm
	nanosleep.u32 %r66;
	// end inline asm
	bra.uni 	$L__BB0_5;
$L__BB0_19:
	setp.lt.s64 	%p12, %rd3, 40000;
	@%p12 bra 	$L__BB0_5;
	shr.s64 	%rd15, %rd3, 63;
	shr.u64 	%rd16, %rd15, 62;
	add.s64 	%rd17, %rd3, %rd16;
	shr.u64 	%rd18, %rd17, 2;
	cvt.u32.u64 	%r67, %rd18;
	// begin inline asm
	nanosleep.u32 %r67;
	// end inline asm
	bra.uni 	$L__BB0_5;

}
	// .globl	_ZN3cub18CUB_300001_SM_10006detail11EmptyKernelIvEEvv
.visible .entry _ZN3cub18CUB_300001_SM_10006detail11EmptyKernelIvEEvv()
{


	ret;

}


// ===== COMPILED SASS (sm_100) =====

	.target	sm_100

	.elftype	@"ET_EXEC"


//--------------------- .note.nv.tkinfo           --------------------------
	.section	.note.nv.tkinfo,"",@"SHT_NOTE"
	.sectionflags	@"SHF_NOTE_NV_TKINFO"
	.tkinfo
        /*0018*/ 	.word	0x00000002
        /*0030*/ 	.string	""
        /*0030*/ 	.string	"ptxas"
        /*0030*/ 	.string	"Cuda compilation tools, release 13.0, V13.0.88"
        /*0030*/ 	.string	"Build cuda_13.0.r13.0/compiler.36424714_0"
        /*0030*/ 	.string	"-arch sm_100 -m 64 "



//--------------------- .note.nv.cuinfo           --------------------------
	.section	.note.nv.cuinfo,"",@"SHT_NOTE"
	.sectionflags	@"SHF_NOTE_NV_CUINFO"
        /*0018*/ 	.short	0x0002
        /*001a*/ 	.short	0x0064
        /*001c*/ 	.short	0x0082
	.zero		2


//--------------------- .nv.info                  --------------------------
	.section	.nv.info,"",@"SHT_CUDA_INFO"
	.align	4


	//----- nvinfo : EIATTR_REGCOUNT
	.align		4
        /*0000*/ 	.byte	0x04, 0x2f
        /*0002*/ 	.short	(.L_45 - .L_44)
	.align		4
.L_44:
        /*0004*/ 	.word	index@(_Z14add_one_kernelPi)
        /*0008*/ 	.word	0x00000018


	//----- nvinfo : EIATTR_FRAME_SIZE
	.align		4
.L_45:
        /*000c*/ 	.byte	0x04, 0x11
        /*000e*/ 	.short	(.L_47 - .L_46)
	.align		4
.L_46:
        /*0010*/ 	.word	index@(_Z14add_one_kernelPi)
        /*0014*/ 	.word	0x00000008


	//----- nvinfo : EIATTR_REGCOUNT
	.align		4
.L_47:
        /*0018*/ 	.byte	0x04, 0x2f
        /*001a*/ 	.short	(.L_49 - .L_48)
	.align		4
.L_48:
        /*001c*/ 	.word	index@(_ZN3cub18CUB_300001_SM_10006detail11EmptyKernelIvEEvv)
        /*0020*/ 	.word	0x00000004


	//----- nvinfo : EIATTR_FRAME_SIZE
	.align		4
.L_49:
        /*0024*/ 	.byte	0x04, 0x11
        /*0026*/ 	.short	(.L_51 - .L_50)
	.align		4
.L_50:
        /*0028*/ 	.word	index@(_ZN3cub18CUB_300001_SM_10006detail11EmptyKernelIvEEvv)
        /*002c*/ 	.word	0x00000000


	//----- nvinfo : EIATTR_MIN_STACK_SIZE
	.align		4
.L_51:
        /*0030*/ 	.byte	0x04, 0x12
        /*0032*/ 	.short	(.L_53 - .L_52)
	.align		4
.L_52:
        /*0034*/ 	.word	index@(_ZN3cub18CUB_300001_SM_10006detail11EmptyKernelIvEEvv)
        /*0038*/ 	.word	0x00000000


	//----- nvinfo : EIATTR_MIN_STACK_SIZE
	.align		4
.L_53:
        /*003c*/ 	.byte	0x04, 0x12
        /*003e*/ 	.short	(.L_55 - .L_54)
	.align		4
.L_54:
        /*0040*/ 	.word	index@(_Z14add_one_kernelPi)
        /*0044*/ 	.word	0x00000008
.L_55:


//--------------------- .nv.compat                --------------------------
	.section	.nv.compat,"",@"SHT_CUDA_COMPAT_INFO"
	.align	4
        /*0000*/ 	.byte	0x02, 0x09, 0x00, 0x00, 0x02, 0x02, 0x02, 0x00, 0x02, 0x05, 0x05, 0x00, 0x03, 0x07, 0x01, 0x01
        /*0010*/ 	.byte	0x02, 0x03, 0x00, 0x00, 0x02, 0x06, 0x01, 0x00, 0x04, 0x0b, 0x08, 0x00, 0x09, 0x00, 0x00, 0x00
        /*0020*/ 	.byte	0x00, 0x00, 0x00, 0x00


//--------------------- .nv.info._ZN3cub18CUB_300001_SM_10006detail11EmptyKernelIvEEvv --------------------------
	.section	.nv.info._ZN3cub18CUB_300001_SM_10006detail11EmptyKernelIvEEvv,"",@"SHT_CUDA_INFO"
	.sectionflags	@""
	.align	4


	//----- nvinfo : EIATTR_CUDA_API_VERSION
	.align		4
        /*0000*/ 	.byte	0x04, 0x37
        /*0002*/ 	.short	(.L_57 - .L_56)
.L_56:
        /*0004*/ 	.word	0x00000082


	//----- nvinfo : EIATTR_SPARSE_MMA_MASK
	.align		4
.L_57:
        /*0008*/ 	.byte	0x03, 0x50
        /*000a*/ 	.short	0x0000


	//----- nvinfo : EIATTR_MAXREG_COUNT
	.align		4
        /*000c*/ 	.byte	0x03, 0x1b
        /*000e*/ 	.short	0x00ff


	//----- nvinfo : EIATTR_MERCURY_ISA_VERSION
	.align		4
        /*0010*/ 	.byte	0x03, 0x5f
        /*0012*/ 	.short	0x0101


	//----- nvinfo : EIATTR_VRC_CTA_INIT_COUNT
	.align		4
        /*0014*/ 	.byte	0x02, 0x4a
	.zero		1
	.zero		1


	//----- nvinfo : EIATTR_EXIT_INSTR_OFFSETS
	.align		4
        /*0018*/ 	.byte	0x04, 0x1c
        /*001a*/ 	.short	(.L_59 - .L_58)


	//   ....[0]....
.L_58:
        /*001c*/ 	.word	0x00000010


	//----- nvinfo : EIATTR_SW_WAR
	.align		4
.L_59:
        /*0020*/ 	.byte	0x04, 0x36
        /*0022*/ 	.short	(.L_61 - .L_60)
.L_60:
        /*0024*/ 	.word	0x00000008
.L_61:


//--------------------- .nv.info._Z14add_one_kernelPi --------------------------
	.section	.nv.info._Z14add_one_kernelPi,"",@"SHT_CUDA_INFO"
	.sectionflags	@""
	.align	4


	//----- nvinfo : EIATTR_CUDA_API_VERSION
	.align		4
        /*0000*/ 	.byte	0x04, 0x37
        /*0002*/ 	.short	(.L_63 - .L_62)
.L_62:
        /*0004*/ 	.word	0x00000082


	//----- nvinfo : EIATTR_KPARAM_INFO
	.align		4
.L_63:
        /*0008*/ 	.byte	0x04, 0x17
        /*000a*/ 	.short	(.L_65 - .L_64)
.L_64:
        /*000c*/ 	.word	0x00000000
        /*0010*/ 	.short	0x0000
        /*0012*/ 	.short	0x0000
        /*0014*/ 	.byte	0x00, 0xf5, 0x21, 0x00


	//----- nvinfo : EIATTR_SPARSE_MMA_MASK
	.align		4
.L_65:
        /*0018*/ 	.byte	0x03, 0x50
        /*001a*/ 	.short	0x0000


	//----- nvinfo : EIATTR_MAXREG_COUNT
	.align		4
        /*001c*/ 	.byte	0x03, 0x1b
        /*001e*/ 	.short	0x00ff


	//----- nvinfo : EIATTR_NUM_BARRIERS
	.align		4
        /*0020*/ 	.byte	0x02, 0x4c
        /*0022*/ 	.byte	0x01
	.zero		1


	//----- nvinfo : EIATTR_EXTERNS
	.align		4
        /*0024*/ 	.byte	0x04, 0x0f
        /*0026*/ 	.short	(.L_67 - .L_66)


	//   ....[0]....
	.align		4
.L_66:
        /*0028*/ 	.word	index@(vprintf)


	//----- nvinfo : EIATTR_MERCURY_ISA_VERSION
	.align		4
.L_67:
        /*002c*/ 	.byte	0x03, 0x5f
        /*002e*/ 	.short	0x0101


	//----- nvinfo : EIATTR_VRC_CTA_INIT_COUNT
	.align		4
        /*0030*/ 	.byte	0x02, 0x4a
	.zero		1
	.zero		1


	//----- nvinfo : EIATTR_SYSCALL_OFFSETS
	.align		4
        /*0034*/ 	.byte	0x04, 0x46
        /*0036*/ 	.short	(.L_69 - .L_68)


	//   ....[0]....
.L_68:
        /*0038*/ 	.word	0x00000b00


	//----- nvinfo : EIATTR_MBARRIER_INSTR_OFFSETS
	.align		4
.L_69:
        /*003c*/ 	.byte	0x04, 0x39
        /*003e*/ 	.short	(.L_71 - .L_70)


	//   ....[0]....
.L_70:
        /*0040*/ 	.word	0x00000130
        /*0044*/ 	.word	0x000000ff
        /*0048*/ 	.word	0x00000000
        /*004c*/ 	.short	0x0100
        /*004e*/ 	.byte	0x06
	.zero		1


	//   ....[1]....
        /*0050*/ 	.word	0x000002c0
        /*0054*/ 	.word	0x000000ff
        /*0058*/ 	.word	0x00000000
        /*005c*/ 	.short	0x010b
        /*005e*/ 	.byte	0x05
	.zero		1


	//   ....[2]....
        /*0060*/ 	.word	0x00000320
        /*0064*/ 	.word	0x000000ff
        /*0068*/ 	.word	0x00000000
        /*006c*/ 	.short	0x0101
        /*006e*/ 	.byte	0x05
	.zero		1


	//   ....[3]....
        /*0070*/ 	.word	0x00000340
        /*0074*/ 	.word	0x000000ff
        /*0078*/ 	.word	0x00000000
        /*007c*/ 	.short	0x0109
        /*007e*/ 	.byte	0x05
	.zero		1


	//   ....[4]....
        /*0080*/ 	.word	0x000004b0
        /*0084*/ 	.word	0x000000ff
        /*0088*/ 	.word	0x00000000
        /*008c*/ 	.short	0x0109
        /*008e*/ 	.byte	0x05
	.zero		1


	//----- nvinfo : EIATTR_NUM_MBARRIERS
	.align		4
.L_71:
        /*0090*/ 	.byte	0x03, 0x38
        /*0092*/ 	.short	0x0001


	//----- nvinfo : EIATTR_EXIT_INSTR_OFFSETS
	.align		4
        /*0094*/ 	.byte	0x04, 0x1c
        /*0096*/ 	.short	(.L_73 - .L_72)


	//   ....[0]....
.L_72:
        /*0098*/ 	.word	0x00000b10


	//----- nvinfo : EIATTR_CRS_STACK_SIZE
	.align		4
.L_73:
        /*009c*/ 	.byte	0x04, 0x1e
        /*009e*/ 	.short	(.L_75 - .L_74)
.L_74:
        /*00a0*/ 	.word	0x00000000


	//----- nvinfo : EIATTR_CBANK_PARAM_SIZE
	.align		4
.L_75:
        /*00a4*/ 	.byte	0x03, 0x19
        /*00a6*/ 	.short	0x0008


	//----- nvinfo : EIATTR_PARAM_CBANK
	.align		4
        /*00a8*/ 	.byte	0x04, 0x0a
        /*00aa*/ 	.short	(.L_77 - .L_76)
	.align		4
.L_76:
        /*00ac*/ 	.word	index@(.nv.constant0._Z14add_one_kernelPi)
        /*00b0*/ 	.short	0x0380
        /*00b2*/ 	.short	0x0008


	//----- nvinfo : EIATTR_SW_WAR
	.align		4
.L_77:
        /*00b4*/ 	.byte	0x04, 0x36
        /*00b6*/ 	.short	(.L_79 - .L_78)
.L_78:
        /*00b8*/ 	.word	0x00000008
.L_79:


//--------------------- .nv.callgraph             --------------------------
	.section	.nv.callgraph,"",@"SHT_CUDA_CALLGRAPH"
	.align	4
	.sectionentsize	8
	.align		4
        /*0000*/ 	.word	0x00000000
	.align		4
        /*0004*/ 	.word	0xffffffff
	.align		4
        /*0008*/ 	.word	index@(_Z14add_one_kernelPi)
	.align		4
        /*000c*/ 	.word	index@(vprintf)
	.align		4
        /*0010*/ 	.word	0x00000000
	.align		4
        /*0014*/ 	.word	0xfffffffe
	.align		4
        /*0018*/ 	.word	0x00000000
	.align		4
        /*001c*/ 	.word	0xfffffffd
	.align		4
        /*0020*/ 	.word	0x00000000
	.align		4
        /*0024*/ 	.word	0xfffffffc


//--------------------- .nv.constant4             --------------------------
	.section	.nv.constant4,"a",@progbits
	.align	8
	.align		8
.nv.constant4:
        /*0000*/ 	.dword	_ZN34_INTERNAL_5e486073_4_k_cu_5c1f3a494cuda3std3__45__cpo5beginE
	.align		8
        /*0008*/ 	.dword	_ZN34_INTERNAL_5e486073_4_k_cu_5c1f3a494cuda3std3__45__cpo3endE
	.align		8
        /*0010*/ 	.dword	_ZN34_INTERNAL_5e486073_4_k_cu_5c1f3a494cuda3std3__45__cpo6cbeginE
	.align		8
        /*0018*/ 	.dword	_ZN34_INTERNAL_5e486073_4_k_cu_5c1f3a494cuda3std3__45__cpo4cendE
	.align		8
        /*0020*/ 	.dword	_ZN34_INTERNAL_5e486073_4_k_cu_5c1f3a494cuda3std3__45__cpo6rbeginE
	.align		8
        /*0028*/ 	.dword	_ZN34_INTERNAL_5e486073_4_k_cu_5c1f3a494cuda3std3__45__cpo4rendE
	.align		8
        /*0030*/ 	.dword	_ZN34_INTERNAL_5e486073_4_k_cu_5c1f3a494cuda3std3__45__cpo7crbeginE
	.align		8
        /*0038*/ 	.dword	_ZN34_INTERNAL_5e486073_4_k_cu_5c1f3a494cuda3std3__45__cpo5crendE
	.align		8
        /*0040*/ 	.dword	_ZN34_INTERNAL_5e486073_4_k_cu_5c1f3a494cuda3std3__436_GLOBAL__N__5e486073_4_k_cu_5c1f3a496ignoreE
	.align		8
        /*0048*/ 	.dword	_ZN34_INTERNAL_5e486073_4_k_cu_5c1f3a494cuda3std3__419piecewise_constructE
	.align		8
        /*0050*/ 	.dword	_ZN34_INTERNAL_5e486073_4_k_cu_5c1f3a494cuda3std3__48in_placeE
	.align		8
        /*0058*/ 	.dword	_ZN34_INTERNAL_5e486073_4_k_cu_5c1f3a494cuda3std3__420unreachable_sentinelE
	.align		8
        /*0060*/ 	.dword	_ZN34_INTERNAL_5e486073_4_k_cu_5c1f3a494cuda3std3__47nulloptE
	.align		8
        /*0068*/ 	.dword	_ZN34_INTERNAL_5e486073_4_k_cu_5c1f3a494cuda3std3__48unexpectE
	.align		8
        /*0070*/ 	.dword	_ZN34_INTERNAL_5e486073_4_k_cu_5c1f3a494cuda3std6ranges3__45__cpo4swapE
	.align		8
        /*0078*/ 	.dword	_ZN34_INTERNAL_5e486073_4_k_cu_5c1f3a494cuda3std6ranges3__45__cpo9iter_moveE
	.align		8
        /*0080*/ 	.dword	_ZN34_INTERNAL_5e486073_4_k_cu_5c1f3a494cuda3std6ranges3__45__cpo5beginE
	.align		8
        /*0088*/ 	.dword	_ZN34_INTERNAL_5e486073_4_k_cu_5c1f3a494cuda3std6ranges3__45__cpo3endE
	.align		8
        /*0090*/ 	.dword	_ZN34_INTERNAL_5e486073_4_k_cu_5c1f3a494cuda3std6ranges3__45__cpo6cbeginE
	.align		8
        /*0098*/ 	.dword	_ZN34_INTERNAL_5e486073_4_k_cu_5c1f3a494cuda3std6ranges3__45__cpo4cendE
	.align		8
        /*00a0*/ 	.dword	_ZN34_INTERNAL_5e486073_4_k_cu_5c1f3a494cuda3std6ranges3__45__cpo7advanceE
	.align		8
        /*00a8*/ 	.dword	_ZN34_INTERNAL_5e486073_4_k_cu_5c1f3a494cuda3std6ranges3__45__cpo9iter_swapE
	.align		8
        /*00b0*/ 	.dword	_ZN34_INTERNAL_5e486073_4_k_cu_5c1f3a494cuda3std6ranges3__45__cpo4nextE
	.align		8
        /*00b8*/ 	.dword	_ZN34_INTERNAL_5e486073_4_k_cu_5c1f3a494cuda3std6ranges3__45__cpo4prevE
	.align		8
        /*00c0*/ 	.dword	_ZN34_INTERNAL_5e486073_4_k_cu_5c1f3a494cuda3std6ranges3__45__cpo4dataE
	.align		8
        /*00c8*/ 	.dword	_ZN34_INTERNAL_5e486073_4_k_cu_5c1f3a494cuda3std6ranges3__45__cpo5cdataE
	.align		8
        /*00d0*/ 	.dword	_ZN34_INTERNAL_5e486073_4_k_cu_5c1f3a494cuda3std6ranges3__45__cpo4sizeE
	.align		8
        /*00d8*/ 	.dword	_ZN34_INTERNAL_5e486073_4_k_cu_5c1f3a494cuda3std6ranges3__45__cpo5ssizeE
	.align		8
        /*00e0*/ 	.dword	_ZN34_INTERNAL_5e486073_4_k_cu_5c1f3a494cuda3std6ranges3__45__cpo8distanceE
	.align		8
        /*00e8*/ 	.dword	_ZN34_INTERNAL_5e486073_4_k_cu_5c1f3a496thrust24THRUST_300001_SM_1000_NS8cuda_cub3parE
	.align		8
        /*00f0*/ 	.dword	_ZN34_INTERNAL_5e486073_4_k_cu_5c1f3a496thrust24THRUST_300001_SM_1000_NS8cuda_cub10par_nosyncE
	.align		8
        /*00f8*/ 	.dword	_ZN34_INTERNAL_5e486073_4_k_cu_5c1f3a496thrust24THRUST_300001_SM_1000_NS6system6detail10sequential3seqE
	.align		8
        /*0100*/ 	.dword	_ZN34_INTERNAL_5e486073_4_k_cu_5c1f3a496thrust24THRUST_300001_SM_1000_NS12placeholders2_1E
	.align		8
        /*0108*/ 	.dword	_ZN34_INTERNAL_5e486073_4_k_cu_5c1f3a496thrust24THRUST_300001_SM_1000_NS12placeholders2_2E
	.align		8
        /*0110*/ 	.dword	_ZN34_INTERNAL_5e486073_4_k_cu_5c1f3a496thrust24THRUST_300001_SM_1000_NS12placeholders2_3E
	.align		8
        /*0118*/ 	.dword	_ZN34_INTERNAL_5e486073_4_k_cu_5c1f3a496thrust24THRUST_300001_SM_1000_NS12placeholders2_4E
	.align		8
        /*0120*/ 	.dword	_ZN34_INTERNAL_5e486073_4_k_cu_5c1f3a496thrust24THRUST_300001_SM_1000_NS12placeholders2_5E
	.align		8
        /*0128*/ 	.dword	_ZN34_INTERNAL_5e486073_4_k_cu_5c1f3a496thrust24THRUST_300001_SM_1000_NS12placeholders2_6E
	.align		8
        /*0130*/ 	.dword	_ZN34_INTERNAL_5e486073_4_k_cu_5c1f3a496thrust24THRUST_300001_SM_1000_NS12placeholders2_7E
	.align		8
        /*0138*/ 	.dword	_ZN34_INTERNAL_5e486073_4_k_cu_5c1f3a496thrust24THRUST_300001_SM_1000_NS12placeholders2_8E
	.align		8
        /*0140*/ 	.dword	_ZN34_INTERNAL_5e486073_4_k_cu_5c1f3a496thrust24THRUST_300001_SM_1000_NS12placeholders2_9E
	.align		8
        /*0148*/ 	.dword	_ZN34_INTERNAL_5e486073_4_k_cu_5c1f3a496thrust24THRUST_300001_SM_1000_NS12placeholders3_10E
	.align		8
        /*0150*/ 	.dword	_ZN34_INTERNAL_5e486073_4_k_cu_5c1f3a496thrust24THRUST_300001_SM_1000_NS3seqE
	.align		8
        /*0158*/ 	.dword	$str
	.align		8
        /*0160*/ 	.dword	vprintf


//--------------------- .text._ZN3cub18CUB_300001_SM_10006detail11EmptyKernelIvEEvv --------------------------
	.section	.text._ZN3cub18CUB_300001_SM_10006detail11EmptyKernelIvEEvv,"ax",@progbits
	.align	128
        .global         _ZN3cub18CUB_300001_SM_10006detail11EmptyKernelIvEEvv
        .type           _ZN3cub18CUB_300001_SM_10006detail11EmptyKernelIvEEvv,@function
        .size           _ZN3cub18CUB_300001_SM_10006detail11EmptyKernelIvEEvv,(.L_x_20 - _ZN3cub18CUB_300001_SM_10006detail11EmptyKernelIvEEvv)
        .other          _ZN3cub18CUB_300001_SM_10006detail11EmptyKernelIvEEvv,@"STO_CUDA_ENTRY STV_DEFAULT"
_ZN3cub18CUB_300001_SM_10006detail11EmptyKernelIvEEvv:
.text._ZN3cub18CUB_300001_SM_10006detail11EmptyKernelIvEEvv:
[----:B------:R-:W-:Y:S01]  /*0000*/  LDC R1, c[0x0][0x37c] ;  /* 0x0000df00ff017b82 */ /* 0x000fe20000000800 */
[----:B------:R-:W-:Y:S05]  /*0010*/  EXIT ;  /* 0x000000000000794d */ /* 0x000fea0003800000 */
.L_x_0:
[----:B------:R-:W-:-:S00]  /*0020*/  BRA `(.L_x_0) ;  /* 0xfffffffc00fc7947 */ /* 0x000fc0000383ffff */
[----:B------:R-:W-:-:S00]  /*0030*/  NOP ;  /* 0x0000000000007918 */ /* 0x000fc00000000000 */
        /* <DEDUP_REMOVED lines=12> */
.L_x_20:


//--------------------- .text._Z14add_one_kernelPi --------------------------
	.section	.text._Z14add_one_kernelPi,"ax",@progbits
	.align	128
        .global         _Z14add_one_kernelPi
        .type           _Z14add_one_kernelPi,@function
        .size           _Z14add_one_kernelPi,(.L_x_21 - _Z14add_one_kernelPi)
        .other          _Z14add_one_kernelPi,@"STO_CUDA_ENTRY STV_DEFAULT"
_Z14add_one_kernelPi:
.text._Z14add_one_kernelPi:
[----:B------:R-:W1:Y:S01]  /*0000*/  LDC R1, c[0x0][0x37c] ;  /* 0x0000df00ff017b82 */ /* 0x000e620000000800 */
[----:B------:R-:W2:Y:S01]  /*0010*/  S2R R0, SR_TID.X ;  /* 0x0000000000007919 */ /* 0x000ea20000002100 */
[----:B------:R-:W3:Y:S01]  /*0020*/  LDCU UR4, c[0x0][0x2f8] ;  /* 0x00005f00ff0477ac */ /* 0x000ee20008000800 */
[----:B-1----:R-:W-:Y:S01]  /*0030*/  VIADD R1, R1, 0xfffffff8 ;  /* 0xfffffff801017836 */ /* 0x002fe20000000000 */
[----:B------:R-:W-:Y:S01]  /*0040*/  BSSY.RECONVERGENT B0, `(.L_x_1) ;  /* 0x0000016000007945 */ /* 0x000fe20003800200 */
[----:B------:R-:W1:Y:S03]  /*0050*/  LDCU UR5, c[0x0][0x2fc] ;  /* 0x00005f80ff0577ac */ /* 0x000e660008000800 */
[----:B---3--:R-:W-:-:S05]  /*0060*/  IADD3 R6, P1, PT, R1, UR4, RZ ;  /* 0x0000000401067c10 */ /* 0x008fca000ff3e0ff */
[----:B-1----:R-:W-:Y:S01]  /*0070*/  IMAD.X R7, RZ, RZ, UR5, P1 ;  /* 0x00000005ff077e24 */ /* 0x002fe200088e06ff */
[----:B--2---:R-:W-:-:S13]  /*0080*/  ISETP.NE.AND P0, PT, R0, RZ, PT ;  /* 0x000000ff0000720c */ /* 0x004fda0003f05270 */
[----:B------:R-:W-:Y:S05]  /*0090*/  @P0 BRA `(.L_x_2) ;  /* 0x0000000000400947 */ /* 0x000fea0003800000 */
[----:B------:R-:W1:Y:S01]  /*00a0*/  S2UR UR7, SR_CgaCtaId ;  /* 0x00000000000779c3 */ /* 0x000e620000008800 */
[----:B------:R-:W2:Y:S01]  /*00b0*/  LDCU UR5, c[0x0][0x360] ;  /* 0x00006c00ff0577ac */ /* 0x000ea20008000800 */
[----:B------:R-:W-:Y:S02]  /*00c0*/  UMOV UR4, 0x400 ;  /* 0x0000040000047882 */ /* 0x000fe40000000000 */
[----:B------:R-:W-:Y:S02]  /*00d0*/  UIADD3 UR6, UPT, UPT, UR4, 0x1000, URZ ;  /* 0x0000100004067890 */ /* 0x000fe4000fffe0ff */
[----:B--2---:R-:W-:-:S04]  /*00e0*/  UIADD3 UR4, UPT, UPT, -UR5, 0x100000, URZ ;  /* 0x0010000005047890 */ /* 0x004fc8000fffe1ff */
[----:B------:R-:W-:Y:S02]  /*00f0*/  USHF.L.U32 UR5, UR4, 0xb, URZ ;  /* 0x0000000b04057899 */ /* 0x000fe400080006ff */
[----:B------:R-:W-:Y:S02]  /*0100*/  USHF.L.U32 UR4, UR4, 0x1, URZ ;  /* 0x0000000104047899 */ /* 0x000fe400080006ff */
[----:B-1----:R-:W-:Y:S01]  /*0110*/  ULEA UR6, UR7, UR6, 0x18 ;  /* 0x0000000607067291 */ /* 0x002fe2000f8ec0ff */
[----:B------:R-:W1:Y:S11]  /*0120*/  FENCE.VIEW.ASYNC.S ;  /* 0x00000000000073c6 */ /* 0x000e760000000000 */
[----:B-1----:R1:W2:Y:S02]  /*0130*/  SYNCS.EXCH.64 URZ, [UR6], UR4 ;  /* 0x0000000406ff75b2 */ /* 0x0022a40008000100 */
[----:B------:R-:W-:Y:S01]  /*0140*/  @!PT LDS RZ, [RZ] ;  /* 0x00000000fffff984 */ /* 0x000fe20000000800 */
[----:B------:R-:W-:Y:S01]  /*0150*/  @!PT LDS RZ, [RZ] ;  /* 0x00000000fffff984 */ /* 0x000fe20000000800 */
[----:B------:R-:W-:Y:S01]  /*0160*/  @!PT LDS RZ, [RZ] ;  /* 0x00000000fffff984 */ /* 0x000fe20000000800 */
[----:B------:R-:W-:Y:S01]  /*0170*/  @!PT LDS RZ, [RZ] ;  /* 0x00000000fffff984 */ /* 0x000fe20000000800 */
[----:B--2---:R2:W-:Y:S06]  /*0180*/  MEMBAR.ALL.CTA ;  /* 0x0000000000007992 */ /* 0x0045ec0000008000 */
[----:B--2---:R-:W2:Y:S02]  /*0190*/  FENCE.VIEW.ASYNC.S ;  /* 0x00000000000073c6 */ /* 0x004ea40000000000 */
.L_x_2:
[----:B-1----:R-:W-:Y:S05]  /*01a0*/  BSYNC.RECONVERGENT B0 ;  /* 0x0000000000007941 */ /* 0x002fea0003800200 */
.L_x_1:
[----:B--2---:R-:W-:Y:S06]  /*01b0*/  BAR.SYNC.DEFER_BLOCKING 0x0 ;  /* 0x0000000000007b1d */ /* 0x004fec0000010000 */
[----:B------:R-:W-:Y:S04]  /*01c0*/  BSSY.RECONVERGENT B0, `(.L_x_3) ;  /* 0x0000011000007945 */ /* 0x000fe80003800200 */
[----:B------:R-:W-:Y:S05]  /*01d0*/  @P0 BRA `(.L_x_4) ;  /* 0x00000000003c0947 */ /* 0x000fea0003800000 */
[----:B------:R-:W1:Y:S01]  /*01e0*/  S2UR UR5, SR_CgaCtaId ;  /* 0x00000000000579c3 */ /* 0x000e620000008800 */
[----:B------:R-:W-:Y:S01]  /*01f0*/  UMOV UR4, 0x400 ;  /* 0x0000040000047882 */ /* 0x000fe20000000000 */
[----:B------:R-:W-:Y:S01]  /*0200*/  PLOP3.LUT P0, PT, PT, PT, PT, 0x80, 0x8 ;  /* 0x000000000008781c */ /* 0x000fe20003f0f070 */
[----:B------:R-:W-:Y:S01]  /*0210*/  UIADD3 UR6, UPT, UPT, UR4, 0x1000, URZ ;  /* 0x0000100004067890 */ /* 0x000fe2000fffe0ff */
[----:B------:R-:W2:Y:S01]  /*0220*/  LDCU.64 UR8, c[0x0][0x380] ;  /* 0x00007000ff0877ac */ /* 0x000ea20008000a00 */
[----:B-1----:R-:W-:Y:S02]  /*0230*/  ULEA UR4, UR5, UR4, 0x18 ;  /* 0x0000000405047291 */ /* 0x002fe4000f8ec0ff */
[----:B------:R-:W-:-:S03]  /*0240*/  ULEA UR5, UR5, UR6, 0x18 ;  /* 0x0000000605057291 */ /* 0x000fc6000f8ec0ff */
[----:B--2---:R-:W-:-:S09]  /*0250*/  UMOV UR6, 0x100 ;  /* 0x0000010000067882 */ /* 0x004fd20000000000 */
.L_x_5:
[----:B------:R-:W-:Y:S01]  /*0260*/  @P0 ELECT P1, URZ, PT ;  /* 0x0000000000ff082f */ /* 0x000fe20003820000 */
[----:B------:R1:W-:-:S12]  /*0270*/  UBLKCP.S.G [UR4], [UR8], UR6 ;  /* 0x00000004080073ba */ /* 0x0003d80008000206 */
[----:B------:R-:W-:Y:S02]  /*0280*/  @P1 PLOP3.LUT P0, PT, P1, PT, PT, 0x8, 0x80 ;  /* 0x000000000080181c */ /* 0x000fe40000f0e170 */
[----:B------:R-:W-:-:S11]  /*0290*/  PLOP3.LUT P1, PT, PT, PT, PT, 0x8, 0x80 ;  /* 0x000000000080781c */ /* 0x000fd60003f2e170 */
[----:B-1----:R-:W-:Y:S05]  /*02a0*/  @P0 BRA.U.ANY `(.L_x_5) ;  /* 0xfffffffd00ec0947 */ /* 0x002fea000393ffff */
[----:B------:R-:W-:-:S04]  /*02b0*/  IMAD.MOV.U32 R2, RZ, RZ, 0x1000 ;  /* 0x00001000ff027424 */ /* 0x000fc800078e00ff */
[----:B------:R1:W-:Y:S03]  /*02c0*/  SYNCS.ARRIVE.TRANS64.RED.A0TR RZ, [UR5], R2 ;  /* 0x00000002ffff79a7 */ /* 0x0003e60008300405 */
.L_x_4:
[----:B------:R-:W-:Y:S05]  /*02d0*/  BSYNC.RECONVERGENT B0 ;  /* 0x0000000000007941 */ /* 0x000fea0003800200 */
.L_x_3:
[----:B------:R-:W2:Y:S01]  /*02e0*/  S2UR UR5, SR_CgaCtaId ;  /* 0x00000000000579c3 */ /* 0x000ea20000008800 */
[----:B------:R-:W-:Y:S02]  /*02f0*/  UMOV UR4, 0x400 ;  /* 0x0000040000047882 */ /* 0x000fe40000000000 */
[----:B------:R-:W-:-:S04]  /*0300*/  UIADD3 UR4, UPT, UPT, UR4, 0x1000, URZ ;  /* 0x0000100004047890 */ /* 0x000fc8000fffe0ff */
[----:B--2---:R-:W-:-:S09]  /*0310*/  ULEA UR5, UR5, UR4, 0x18 ;  /* 0x0000000405057291 */ /* 0x004fd2000f8ec0ff */
[----:B------:R-:W2:Y:S01]  /*0320*/  SYNCS.ARRIVE.TRANS64.A1T0 R10, [UR5], RZ ;  /* 0x000000ffff0a79a7 */ /* 0x000ea20008100005 */
[----:B-1----:R-:W-:Y:S01]  /*0330*/  CS2R R2, SR_GLOBALTIMERLO ;  /* 0x0000000000027805 */ /* 0x002fe20000015200 */
[----:B--2---:R-:W1:Y:S02]  /*0340*/  SYNCS.PHASECHK.TRANS64.TRYWAIT P0, [UR5], R11 ;  /* 0x0000000bff0075a7 */ /* 0x004e640008001105 */
[----:B-1----:R-:W-:Y:S05]  /*0350*/  @P0 BRA `(.L_x_6) ;  /* 0x00000000005c0947 */ /* 0x002fea0003800000 */
[----:B------:R-:W-:-:S05]  /*0360*/  UMOV UR4, URZ ;  /* 0x000000ff00047c82 */ /* 0x000fca0008000000 */
.L_x_9:
[----:B------:R-:W-:-:S11]  /*0370*/  UISETP.GT.AND UP0, UPT, UR4, 0xf, UPT ;  /* 0x0000000f0400788c */ /* 0x000fd6000bf04270 */
[----:B------:R-:W-:Y:S01]  /*0380*/  @!UP0 UIADD3 UR4, UPT, UPT, UR4, 0x1, URZ ;  /* 0x0000000104048890 */ /* 0x000fe2000fffe0ff */
[----:B------:R-:W-:Y:S11]  /*0390*/  BRA.U !UP0, `(.L_x_7) ;  /* 0x0000000108447547 */ /* 0x000ff6000b800000 */
[----:B------:R-:W-:-:S06]  /*03a0*/  CS2R R4, SR_GLOBALTIMERLO ;  /* 0x0000000000047805 */ /* 0x000fcc0000015200 */
[----:B------:R-:W-:-:S05]  /*03b0*/  IADD3 R9, P0, PT, -R2, R4, RZ ;  /* 0x0000000402097210 */ /* 0x000fca0007f1e1ff */
[----:B------:R-:W-:Y:S01]  /*03c0*/  IMAD.X R5, R5, 0x1, ~R3, P0 ;  /* 0x0000000105057824 */ /* 0x000fe200000e0e03 */
[----:B------:R-:W-:-:S04]  /*03d0*/  ISETP.GE.U32.AND P0, PT, R9, 0x3d0900, PT ;  /* 0x003d09000900780c */ /* 0x000fc80003f06070 */
[----:B------:R-:W-:-:S13]  /*03e0*/  ISETP.GE.AND.EX P0, PT, R5, RZ, PT, P0 ;  /* 0x000000ff0500720c */ /* 0x000fda0003f06300 */
[----:B------:R-:W-:Y:S05]  /*03f0*/  @!P0 BRA `(.L_x_8) ;  /* 0x0000000000088947 */ /* 0x000fea0003800000 */
[----:B------:R-:W-:Y:S05]  /*0400*/  NANOSLEEP 0xf4240 ;  /* 0x000f42400000795d */ /* 0x000fea0003800000 */
[----:B------:R-:W-:Y:S05]  /*0410*/  BRA `(.L_x_7) ;  /* 0x0000000000247947 */ /* 0x000fea0003800000 */
.L_x_8:
[----:B------:R-:W-:-:S04]  /*0420*/  ISETP.GE.U32.AND P0, PT, R9, 0x9c40, PT ;  /* 0x00009c400900780c */ /* 0x000fc80003f06070 */
[----:B------:R-:W-:-:S13]  /*0430*/  ISETP.GE.AND.EX P0, PT, R5, RZ, PT, P0 ;  /* 0x000000ff0500720c */ /* 0x000fda0003f06300 */
[----:B------:R-:W-:Y:S05]  /*0440*/  @!P0 BRA `(.L_x_7) ;  /* 0x0000000000188947 */ /* 0x000fea0003800000 */
[----:B------:R-:W-:-:S04]  /*0450*/  SHF.R.S32.HI R4, RZ, 0x1f, R5 ;  /* 0x0000001fff047819 */ /* 0x000fc80000011405 */
[----:B------:R-:W-:-:S05]  /*0460*/  LEA.HI R4, P0, R4, R9, RZ, 0x2 ;  /* 0x0000000904047211 */ /* 0x000fca00078110ff */
[----:B------:R-:W-:-:S05]  /*0470*/  IMAD.X R5, RZ, RZ, R5, P0 ;  /* 0x000000ffff057224 */ /* 0x000fca00000e0605 */
[----:B------:R-:W-:-:S04]  /*0480*/  SHF.R.U64 R4, R4, 0x2, R5 ;  /* 0x0000000204047819 */ /* 0x000fc80000001205 */
[----:B------:R-:W-:Y:S05]  /*0490*/  NANOSLEEP R4 ;  /* 0x000000040000735d */ /* 0x000fea0003800000 */
[----:B------:R-:W-:Y:S01]  /*04a0*/  NOP ;  /* 0x0000000000007918 */ /* 0x000fe20000000000 */
.L_x_7:
[----:B------:R-:W1:Y:S02]  /*04b0*/  SYNCS.PHASECHK.TRANS64.TRYWAIT P0, [UR5], R11 ;  /* 0x0000000bff0075a7 */ /* 0x000e640008001105 */
[----:B-1----:R-:W-:Y:S05]  /*04c0*/  @!P0 BRA `(.L_x_9) ;  /* 0xfffffffc00a88947 */ /* 0x002fea000383ffff */
.L_x_6:
[----:B------:R-:W1:Y:S01]  /*04d0*/  LDC R3, c[0x0][0x360] ;  /* 0x0000d800ff037b82 */ /* 0x000e620000000800 */
[----:B------:R-:W-:Y:S01]  /*04e0*/  BSSY.RECONVERGENT B0, `(.L_x_10) ;  /* 0x000002f000007945 */ /* 0x000fe20003800200 */
[----:B-1----:R-:W1:Y:S01]  /*04f0*/  I2F.U32.RP R10, R3 ;  /* 0x00000003000a7306 */ /* 0x002e620000209000 */
[----:B------:R-:W-:Y:S01]  /*0500*/  IMAD.IADD R2, R0, 0x1, R3 ;  /* 0x0000000100027824 */ /* 0x000fe200078e0203 */
[----:B------:R-:W-:-:S04]  /*0510*/  ISETP.NE.U32.AND P2, PT, R3, RZ, PT ;  /* 0x000000ff0300720c */ /* 0x000fc80003f45070 */
[C---:B------:R-:W-:Y:S02]  /*0520*/  ISETP.GE.U32.AND P0, PT, R2.reuse, 0x400, PT ;  /* 0x000004000200780c */ /* 0x040fe40003f06070 */
[----:B------:R-:W-:Y:S01]  /*0530*/  VIMNMX.U32 R9, PT, PT, R2, 0x400, !PT ;  /* 0x0000040002097848 */ /* 0x000fe20007fe0000 */
[----:B-1----:R-:W1:Y:S02]  /*0540*/  MUFU.RCP R10, R10 ;  /* 0x0000000a000a7308 */ /* 0x002e640000001000 */
[----:B-1----:R-:W-:-:S06]  /*0550*/  VIADD R4, R10, 0xffffffe ;  /* 0x0ffffffe0a047836 */ /* 0x002fcc0000000000 */
[----:B------:R1:W2:Y:S02]  /*0560*/  F2I.FTZ.U32.TRUNC.NTZ R5, R4 ;  /* 0x0000000400057305 */ /* 0x0002a4000021f000 */
[----:B-1----:R-:W-:Y:S02]  /*0570*/  IMAD.MOV.U32 R4, RZ, RZ, RZ ;  /* 0x000000ffff047224 */ /* 0x002fe400078e00ff */
[----:B--2---:R-:W-:-:S04]  /*0580*/  IMAD.MOV R8, RZ, RZ, -R5 ;  /* 0x000000ffff087224 */ /* 0x004fc800078e0a05 */
[----:B------:R-:W-:Y:S01]  /*0590*/  IMAD R11, R8, R3, RZ ;  /* 0x00000003080b7224 */ /* 0x000fe200078e02ff */
[----:B------:R-:W-:-:S03]  /*05a0*/  SEL R8, RZ, 0x1, P0 ;  /* 0x00000001ff087807 */ /* 0x000fc60000000000 */
[----:B------:R-:W-:Y:S01]  /*05b0*/  IMAD.HI.U32 R5, R5, R11, R4 ;  /* 0x0000000b05057227 */ /* 0x000fe200078e0004 */
[----:B------:R-:W-:-:S05]  /*05c0*/  IADD3 R2, PT, PT, R9, -R2, -R8 ;  /* 0x8000000209027210 */ /* 0x000fca0007ffe808 */
[----:B------:R-:W-:-:S04]  /*05d0*/  IMAD.HI.U32 R5, R5, R2, RZ ;  /* 0x0000000205057227 */ /* 0x000fc800078e00ff */
[----:B------:R-:W-:-:S04]  /*05e0*/  IMAD.MOV R4, RZ, RZ, -R5 ;  /* 0x000000ffff047224 */ /* 0x000fc800078e0a05 */
[----:B------:R-:W-:Y:S02]  /*05f0*/  IMAD R2, R3, R4, R2 ;  /* 0x0000000403027224 */ /* 0x000fe400078e0202 */
[----:B------:R-:W-:-:S03]  /*0600*/  IMAD.MOV.U32 R4, RZ, RZ, R0 ;  /* 0x000000ffff047224 */ /* 0x000fc600078e0000 */
[----:B------:R-:W-:-:S13]  /*0610*/  ISETP.GE.U32.AND P0, PT, R2, R3, PT ;  /* 0x000000030200720c */ /* 0x000fda0003f06070 */
[----:B------:R-:W-:Y:S02]  /*0620*/  @P0 IMAD.IADD R2, R2, 0x1, -R3 ;  /* 0x0000000102020824 */ /* 0x000fe400078e0a03 */
[----:B------:R-:W-:Y:S01]  /*0630*/  @P0 VIADD R5, R5, 0x1 ;  /* 0x0000000105050836 */ /* 0x000fe20000000000 */
[----:B------:R-:W-:Y:S02]  /*0640*/  ISETP.NE.AND P0, PT, R0, RZ, PT ;  /* 0x000000ff0000720c */ /* 0x000fe40003f05270 */
[----:B------:R-:W-:-:S13]  /*0650*/  ISETP.GE.U32.AND P1, PT, R2, R3, PT ;  /* 0x000000030200720c */ /* 0x000fda0003f26070 */
[----:B------:R-:W-:Y:S01]  /*0660*/  @P1 VIADD R5, R5, 0x1 ;  /* 0x0000000105051836 */ /* 0x000fe20000000000 */
[----:B------:R-:W-:-:S05]  /*0670*/  @!P2 LOP3.LUT R5, RZ, R3, RZ, 0x33, !PT ;  /* 0x00000003ff05a212 */ /* 0x000fca00078e33ff */
[----:B------:R-:W-:-:S05]  /*0680*/  IMAD.IADD R5, R8, 0x1, R5 ;  /* 0x0000000108057824 */ /* 0x000fca00078e0205 */
[C---:B------:R-:W-:Y:S02]  /*0690*/  LOP3.LUT R2, R5.reuse, 0x3, RZ, 0xc0, !PT ;  /* 0x0000000305027812 */ /* 0x040fe400078ec0ff */
[----:B------:R-:W-:Y:S02]  /*06a0*/  ISETP.GE.U32.AND P1, PT, R5, 0x3, PT ;  /* 0x000000030500780c */ /* 0x000fe40003f26070 */
[----:B------:R-:W-:Y:S02]  /*06b0*/  ISETP.NE.AND P2, PT, R2, 0x3, PT ;  /* 0x000000030200780c */ /* 0x000fe40003f45270 */
[----:B------:R-:W-:-:S11]  /*06c0*/  MOV R2, 0x160 ;  /* 0x0000016000027802 */ /* 0x000fd60000000f00 */
[----:B------:R-:W-:Y:S05]  /*06d0*/  @!P2 BRA `(.L_x_11) ;  /* 0x00000000003ca947 */ /* 0x000fea0003800000 */
[----:B------:R-:W1:Y:S01]  /*06e0*/  S2UR UR5, SR_CgaCtaId ;  /* 0x00000000000579c3 */ /* 0x000e620000008800 */
[----:B------:R-:W-:Y:S01]  /*06f0*/  IADD3 R5, PT, PT, R5, 0x1, RZ ;  /* 0x0000000105057810 */ /* 0x000fe20007ffe0ff */
[----:B------:R-:W-:-:S03]  /*0700*/  UMOV UR4, 0x400 ;  /* 0x0000040000047882 */ /* 0x000fc60000000000 */
[----:B------:R-:W-:-:S05]  /*0710*/  LOP3.LUT R5, R5, 0x3, RZ, 0xc0, !PT ;  /* 0x0000000305057812 */ /* 0x000fca00078ec0ff */
[----:B------:R-:W-:Y:S02]  /*0720*/  IMAD R4, R5, R3, R0 ;  /* 0x0000000305047224 */ /* 0x000fe400078e0200 */
[----:B------:R-:W-:Y:S01]  /*0730*/  IMAD.MOV R5, RZ, RZ, -R5 ;  /* 0x000000ffff057224 */ /* 0x000fe200078e0a05 */
[----:B-1----:R-:W-:-:S06]  /*0740*/  ULEA UR4, UR5, UR4, 0x18 ;  /* 0x0000000405047291 */ /* 0x002fcc000f8ec0ff */
[----:B------:R-:W-:-:S07]  /*0750*/  LEA R8, R0, UR4, 0x2 ;  /* 0x0000000400087c11 */ /* 0x000fce000f8e10ff */
.L_x_12:
[----:B------:R-:W1:Y:S01]  /*0760*/  LDS R9, [R8] ;  /* 0x0000000008097984 */ /* 0x000e620000000800 */
[----:B------:R-:W-:-:S05]  /*0770*/  VIADD R5, R5, 0x1 ;  /* 0x0000000105057836 */ /* 0x000fca0000000000 */
[----:B------:R-:W-:Y:S01]  /*0780*/  ISETP.NE.AND P2, PT, R5, RZ, PT ;  /* 0x000000ff0500720c */ /* 0x000fe20003f45270 */
[----:B-1----:R-:W-:-:S05]  /*0790*/  IMAD.SHL.U32 R9, R9, 0x2, RZ ;  /* 0x0000000209097824 */ /* 0x002fca00078e00ff */
[----:B------:R1:W-:Y:S02]  /*07a0*/  STS [R8], R9 ;  /* 0x0000000908007388 */ /* 0x0003e40000000800 */
[----:B-1----:R-:W-:-:S05]  /*07b0*/  IMAD R8, R3, 0x4, R8 ;  /* 0x0000000403087824 */ /* 0x002fca00078e0208 */
[----:B------:R-:W-:Y:S05]  /*07c0*/  @P2 BRA `(.L_x_12) ;  /* 0xfffffffc00e42947 */ /* 0x000fea000383ffff */
.L_x_11:
[----:B------:R-:W-:Y:S05]  /*07d0*/  BSYNC.RECONVERGENT B0 ;  /* 0x0000000000007941 */ /* 0x000fea0003800200 */
.L_x_10:
[----:B------:R-:W-:Y:S04]  /*07e0*/  BSSY.RECONVERGENT B0, `(.L_x_13) ;  /* 0x0000019000007945 */ /* 0x000fe80003800200 */
[----:B------:R-:W-:Y:S05]  /*07f0*/  @!P1 BRA `(.L_x_14) ;  /* 0x00000000005c9947 */ /* 0x000fea0003800000 */
[----:B------:R-:W1:Y:S01]  /*0800*/  S2UR UR5, SR_CgaCtaId ;  /* 0x00000000000579c3 */ /* 0x000e620000008800 */
[----:B------:R-:W-:Y:S02]  /*0810*/  UMOV UR4, 0x400 ;  /* 0x0000040000047882 */ /* 0x000fe40000000000 */
[----:B-1----:R-:W-:-:S06]  /*0820*/  ULEA UR4, UR5, UR4, 0x18 ;  /* 0x0000000405047291 */ /* 0x002fcc000f8ec0ff */
[----:B------:R-:W-:-:S07]  /*0830*/  LEA R8, R4, UR4, 0x2 ;  /* 0x0000000404087c11 */ /* 0x000fce000f8e10ff */
.L_x_15:
[----:B-1----:R-:W1:Y:S01]  /*0840*/  LDS R5, [R8] ;  /* 0x0000000008057984 */ /* 0x002e620000000800 */
[C-C-:B------:R-:W-:Y:S01]  /*0850*/  IMAD R9, R3.reuse, 0x4, R8.reuse ;  /* 0x0000000403097824 */ /* 0x140fe200078e0208 */
[C---:B------:R-:W-:Y:S01]  /*0860*/  LEA R11, R3.reuse, R8, 0x3 ;  /* 0x00000008030b7211 */ /* 0x040fe200078e18ff */
[C---:B------:R-:W-:Y:S02]  /*0870*/  IMAD R13, R3.reuse, 0xc, R8 ;  /* 0x0000000c030d7824 */ /* 0x040fe400078e0208 */
[----:B------:R-:W-:-:S05]  /*0880*/  IMAD R4, R3, 0x4, R4 ;  /* 0x0000000403047824 */ /* 0x000fca00078e0204 */
[----:B------:R-:W-:Y:S01]  /*0890*/  ISETP.GE.U32.AND P1, PT, R4, 0x400, PT ;  /* 0x000004000400780c */ /* 0x000fe20003f26070 */
[----:B-1----:R-:W-:-:S05]  /*08a0*/  IMAD.SHL.U32 R5, R5, 0x2, RZ ;  /* 0x0000000205057824 */ /* 0x002fca00078e00ff */
[----:B------:R1:W-:Y:S04]  /*08b0*/  STS [R8], R5 ;  /* 0x0000000508007388 */ /* 0x0003e80000000800 */
[----:B------:R-:W2:Y:S01]  /*08c0*/  LDS R10, [R9] ;  /* 0x00000000090a7984 */ /* 0x000ea20000000800 */
[----:B-1----:R-:W-:Y:S02]  /*08d0*/  IMAD R8, R3, 0x10, R8 ;  /* 0x0000001003087824 */ /* 0x002fe400078e0208 */
[----:B--2---:R-:W-:-:S05]  /*08e0*/  IMAD.SHL.U32 R10, R10, 0x2, RZ ;  /* 0x000000020a0a7824 */ /* 0x004fca00078e00ff */
[----:B------:R-:W-:Y:S04]  /*08f0*/  STS [R9], R10 ;  /* 0x0000000a09007388 */ /* 0x000fe80000000800 */
[----:B------:R-:W1:Y:S02]  /*0900*/  LDS R12, [R11] ;  /* 0x000000000b0c7984 */ /* 0x000e640000000800 */
[----:B-1----:R-:W-:-:S05]  /*0910*/  IMAD.SHL.U32 R12, R12, 0x2, RZ ;  /* 0x000000020c0c7824 */ /* 0x002fca00078e00ff */
[----:B------:R-:W-:Y:S04]  /*0920*/  STS [R11], R12 ;  /* 0x0000000c0b007388 */ /* 0x000fe80000000800 */
[----:B------:R-:W1:Y:S02]  /*0930*/  LDS R14, [R13] ;  /* 0x000000000d0e7984 */ /* 0x000e640000000800 */
[----:B-1----:R-:W-:-:S05]  /*0940*/  IMAD.SHL.U32 R14, R14, 0x2, RZ ;  /* 0x000000020e0e7824 */ /* 0x002fca00078e00ff */
[----:B------:R1:W-:Y:S01]  /*0950*/  STS [R13], R14 ;  /* 0x0000000e0d007388 */ /* 0x0003e20000000800 */
[----:B------:R-:W-:Y:S05]  /*0960*/  @!P1 BRA `(.L_x_15) ;  /* 0xfffffffc00b49947 */ /* 0x000fea000383ffff */
.L_x_14:
[----:B------:R-:W-:Y:S05]  /*0970*/  BSYNC.RECONVERGENT B0 ;  /* 0x0000000000007941 */ /* 0x000fea0003800200 */
.L_x_13:
[----:B------:R-:W-:Y:S01]  /*0980*/  @!PT LDS RZ, [RZ] ;  /* 0x00000000fffff984 */ /* 0x000fe20000000800 */
[----:B------:R-:W-:Y:S01]  /*0990*/  @!PT LDS RZ, [RZ] ;  /* 0x00000000fffff984 */ /* 0x000fe20000000800 */
[----:B------:R-:W-:Y:S01]  /*09a0*/  @!PT LDS RZ, [RZ] ;  /* 0x00000000fffff984 */ /* 0x000fe20000000800 */
[----:B------:R-:W-:Y:S01]  /*09b0*/  @!PT LDS RZ, [RZ] ;  /* 0x00000000fffff984 */ /* 0x000fe20000000800 */
[----:B------:R2:W-:Y:S06]  /*09c0*/  MEMBAR.ALL.CTA ;  /* 0x0000000000007992 */ /* 0x0005ec0000008000 */
[----:B--2---:R-:W2:Y:S01]  /*09d0*/  FENCE.VIEW.ASYNC.S ;  /* 0x00000000000073c6 */ /* 0x004ea20000000000 */
[----:B------:R-:W-:Y:S01]  /*09e0*/  BSSY.RECONVERGENT B0, `(.L_x_16) ;  /* 0x000000b000007945 */ /* 0x000fe20003800200 */
[----:B--2---:R-:W-:Y:S06]  /*09f0*/  BAR.SYNC.DEFER_BLOCKING 0x0 ;  /* 0x0000000000007b1d */ /* 0x004fec0000010000 */
[----:B------:R-:W-:Y:S05]  /*0a00*/  @P0 BRA `(.L_x_17) ;  /* 0x0000000000200947 */ /* 0x000fea0003800000 */
[----:B------:R-:W2:Y:S01]  /*0a10*/  S2UR UR5, SR_CgaCtaId ;  /* 0x00000000000579c3 */ /* 0x000ea20000008800 */
[----:B------:R-:W3:Y:S01]  /*0a20*/  LDCU.64 UR6, c[0x0][0x380] ;  /* 0x00007000ff0677ac */ /* 0x000ee20008000a00 */
[----:B------:R-:W-:Y:S02]  /*0a30*/  UMOV UR4, 0x400 ;  /* 0x0000040000047882 */ /* 0x000fe40000000000 */
[----:B--2---:R-:W-:-:S03]  /*0a40*/  ULEA UR4, UR5, UR4, 0x18 ;  /* 0x0000000405047291 */ /* 0x004fc6000f8ec0ff */
[----:B------:R-:W-:-:S06]  /*0a50*/  UMOV UR5, 0x100 ;  /* 0x0000010000057882 */ /* 0x000fcc0000000000 */
[----:B---3--:R2:W-:Y:S01]  /*0a60*/  UBLKCP.G.S [UR6], [UR4], UR5 ;  /* 0x00000006040073ba */ /* 0x0085e20008000405 */
[----:B------:R0:W-:Y:S01]  /*0a70*/  UTMACMDFLUSH ;  /* 0x00000000000079b7 */ /* 0x0001e20000000000 */
[----:B--2---:R-:W-:-:S04]  /*0a80*/  DEPBAR.LE SB0, 0x0 ;  /* 0x000080000000791a */ /* 0x004fc80000000000 */
.L_x_17:
[----:B------:R-:W-:Y:S05]  /*0a90*/  BSYNC.RECONVERGENT B0 ;  /* 0x0000000000007941 */ /* 0x000fea0003800200 */
.L_x_16:
[----:B------:R2:W-:Y:S01]  /*0aa0*/  STL [R1], R0 ;  /* 0x0000000001007387 */ /* 0x0005e20000100800 */
[----:B------:R-:W3:Y:S01]  /*0ab0*/  LDC.64 R2, c[0x4][R2] ;  /* 0x0100000002027b82 */ /* 0x000ee20000000a00 */
[----:B------:R-:W4:Y:S02]  /*0ac0*/  LDCU.64 UR4, c[0x4][0x158] ;  /* 0x01002b00ff0477ac */ /* 0x000f240008000a00 */
[----:B----4-:R-:W-:Y:S02]  /*0ad0*/  IMAD.U32 R4, RZ, RZ, UR4 ;  /* 0x00000004ff047e24 */ /* 0x010fe4000f8e00ff */
[----:B--2---:R-:W-:-:S07]  /*0ae0*/  IMAD.U32 R5, RZ, RZ, UR5 ;  /* 0x00000005ff057e24 */ /* 0x004fce000f8e00ff */
[----:B------:R-:W-:-:S07]  /*0af0*/  LEPC R20, `(.L_x_18) ;  /* 0x000000001014794e */ /* 0x000fce0000000000 */
[----:B-1-3--:R-:W-:Y:S05]  /*0b00*/  CALL.ABS.NOINC R2 ;  /* 0x0000000002007343 */ /* 0x00afea0003c00000 */
.L_x_18:
[----:B------:R-:W-:Y:S05]  /*0b10*/  EXIT ;  /* 0x000000000000794d */ /* 0x000fea0003800000 */
.L_x_19:
        /* <DEDUP_REMOVED lines=14> */
.L_x_21:


//--------------------- .nv.global.init           --------------------------
	.section	.nv.global.init,"aw",@progbits
.nv.global.init:
	.type		$str,@object
	.size		$str,(.L_43 - $str)
$str:
        /*0000*/ 	.byte	0x74, 0x68, 0x72, 0x65, 0x61, 0x64, 0x49, 0x64, 0x78, 0x2e, 0x78, 0x20, 0x25, 0x64, 0x20, 0x64
        /*0010*/ 	.byte	0x6f, 0x6e, 0x65, 0x0a, 0x00
.L_43:


//--------------------- .nv.shared.reserved.0     --------------------------
	.section	.nv.shared.reserved.0,"aw",@nobits
	.weak		__nv_reservedSMEM_offset_0_alias
	.size		__nv_reservedSMEM_offset_0_alias, 0, 64
	.other		__nv_reservedSMEM_offset_0_alias,@"STO_CUDA_RESERVED_SHARED STV_DEFAULT"
__nv_reservedSMEM_offset_0_alias:
	.zero		0
	.zero		64


//--------------------- .nv.global                --------------------------
	.section	.nv.global,"aw",@nobits
.nv.global:
	.type		_ZN34_INTERNAL_5e486073_4_k_cu_5c1f3a496thrust24THRUST_300001_SM_1000_NS3seqE,@object
	.size		_ZN34_INTERNAL_5e486073_4_k_cu_5c1f3a496thrust24THRUST_300001_SM_1000_NS3seqE,(_ZN34_INTERNAL_5e486073_4_k_cu_5c1f3a494cuda3std3__48in_placeE - _ZN34_INTERNAL_5e486073_4_k_cu_5c1f3a496thrust24THRUST_300001_SM_1000_NS3seqE)
_ZN34_INTERNAL_5e486073_4_k_cu_5c1f3a496thrust24THRUST_300001_SM_1000_NS3seqE:
	.zero		1
	.type		_ZN34_INTERNAL_5e486073_4_k_cu_5c1f3a494cuda3std3__48in_placeE,@object
	.size		_ZN34_INTERNAL_5e486073_4_k_cu_5c1f3a494cuda3std3__48in_placeE,(_ZN34_INTERNAL_5e486073_4_k_cu_5c1f3a494cuda3std6ranges3__45__cpo4sizeE - _ZN34_INTERNAL_5e486073_4_k_cu_5c1f3a494cuda3std3__48in_placeE)
_ZN34_INTERNAL_5e486073_4_k_cu_5c1f3a494cuda3std3__48in_placeE:
	.zero		1
	.type		_ZN34_INTERNAL_5e486073_4_k_cu_5c1f3a494cuda3std6ranges3__45__cpo4sizeE,@object
	.size		_ZN34_INTERNAL_5e486073_4_k_cu_5c1f3a494cuda3std6ranges3__45__cpo4sizeE,(_ZN34_INTERNAL_5e486073_4_k_cu_5c1f3a496thrust24THRUST_300001_SM_1000_NS12placeholders2_3E - _ZN34_INTERNAL_5e486073_4_k_cu_5c1f3a494cuda3std6ranges3__45__cpo4sizeE)
_ZN34_INTERNAL_5e486073_4_k_cu_5c1f3a494cuda3std6ranges3__45__cpo4sizeE:
	.zero		1
	.type		_ZN34_INTERNAL_5e486073_4_k_cu_5c1f3a496thrust24THRUST_300001_SM_1000_NS12placeholders2_3E,@object
	.size		_ZN34_INTERNAL_5e486073_4_k_cu_5c1f3a496thrust24THRUST_300001_SM_1000_NS12placeholders2_3E,(_ZN34_INTERNAL_5e486073_4_k_cu_5c1f3a494cuda3std3__45__cpo6cbeginE - _ZN34_INTERNAL_5e486073_4_k_cu_5c1f3a496thrust24THRUST_300001_SM_1000_NS12placeholders2_3E)
_ZN34_INTERNAL_5e486073_4_k_cu_5c1f3a496thrust24THRUST_300001_SM_1000_NS12placeholders2_3E:
	.zero		1
	.type		_ZN34_INTERNAL_5e486073_4_k_cu_5c1f3a494cuda3std3__45__cpo6cbeginE,@object
	.size		_ZN34_INTERNAL_5e486073_4_k_cu_5c1f3a494cuda3std3__45__cpo6cbeginE,(_ZN34_INTERNAL_5e486073_4_k_cu_5c1f3a494cuda3std6ranges3__45__cpo6cbeginE - _ZN34_INTERNAL_5e486073_4_k_cu_5c1f3a494cuda3std3__45__cpo6cbeginE)
_ZN34_INTERNAL_5e486073_4_k_cu_5c1f3a494cuda3std3__45__cpo6cbeginE:
	.zero		1
	.type		_ZN34_INTERNAL_5e486073_4_k_cu_5c1f3a494cuda3std6ranges3__45__cpo6cbeginE,@object
	.size		_ZN34_INTERNAL_5e486073_4_k_cu_5c1f3a494cuda3std6ranges3__45__cpo6cbeginE,(_ZN34_INTERNAL_5e486073_4_k_cu_5c1f3a496thrust24THRUST_300001_SM_1000_NS12placeholders2_7E - _ZN34_INTERNAL_5e486073_4_k_cu_5c1f3a494cuda3std6ranges3__45__cpo6cbeginE)
_ZN34_INTERNAL_5e486073_4_k_cu_5c1f3a494cuda3std6ranges3__45__cpo6cbeginE:
	.zero		1
	.type		_ZN34_INTERNAL_5e486073_4_k_cu_5c1f3a496thrust24THRUST_300001_SM_1000_NS12placeholders2_7E,@object
	.size		_ZN34_INTERNAL_5e486073_4_k_cu_5c1f3a496thrust24THRUST_300001_SM_1000_NS12placeholders2_7E,(_ZN34_INTERNAL_5e486073_4_k_cu_5c1f3a494cuda3std3__45__cpo7crbeginE - _ZN34_INTERNAL_5e486073_4_k_cu_5c1f3a496thrust24THRUST_300001_SM_1000_NS12placeholders2_7E)
_ZN34_INTERNAL_5e486073_4_k_cu_5c1f3a496thrust24THRUST_300001_SM_1000_NS12placeholders2_7E:
	.zero		1
	.type		_ZN34_INTERNAL_5e486073_4_k_cu_5c1f3a494cuda3std3__45__cpo7crbeginE,@object
	.size		_ZN34_INTERNAL_5e486073_4_k_cu_5c1f3a494cuda3std3__45__cpo7crbeginE,(_ZN34_INTERNAL_5e486073_4_k_cu_5c1f3a494cuda3std6ranges3__45__cpo4nextE - _ZN34_INTERNAL_5e486073_4_k_cu_5c1f3a494cuda3std3__45__cpo7crbeginE)
_ZN34_INTERNAL_5e486073_4_k_cu_5c1f3a494cuda3std3__45__cpo7crbeginE:
	.zero		1
	.type		_ZN34_INTERNAL_5e486073_4_k_cu_5c1f3a494cuda3std6ranges3__45__cpo4nextE,@object
	.size		_ZN34_INTERNAL_5e486073_4_k_cu_5c1f3a494cuda3std6ranges3__45__cpo4nextE,(_ZN34_INTERNAL_5e486073_4_k_cu_5c1f3a494cuda3std6ranges3__45__cpo4swapE - _ZN34_INTERNAL_5e486073_4_k_cu_5c1f3a494cuda3std6ranges3__45__cpo4nextE)
_ZN34_INTERNAL_5e486073_4_k_cu_5c1f3a494cuda3std6ranges3__45__cpo4nextE:
	.zero		1
	.type		_ZN34_INTERNAL_5e486073_4_k_cu_5c1f3a494cuda3std6ranges3__45__cpo4swapE,@object
	.size		_ZN34_INTERNAL_5e486073_4_k_cu_5c1f3a494cuda3std6ranges3__45__cpo4swapE,(_ZN34_INTERNAL_5e486073_4_k_cu_5c1f3a496thrust24THRUST_300001_SM_1000_NS8cuda_cub10par_nosyncE - _ZN34_INTERNAL_5e486073_4_k_cu_5c1f3a494cuda3std6ranges3__45__cpo4swapE)
_ZN34_INTERNAL_5e486073_4_k_cu_5c1f3a494cuda3std6ranges3__45__cpo4swapE:
	.zero		1
	.type		_ZN34_INTERNAL_5e486073_4_k_cu_5c1f3a496thrust24THRUST_300001_SM_1000_NS8cuda_cub10par_nosyncE,@object
	.size		_ZN34_INTERNAL_5e486073_4_k_cu_5c1f3a496thrust24THRUST_300001_SM_1000_NS8cuda_cub10par_nosyncE,(_ZN34_INTERNAL_5e486073_4_k_cu_5c1f3a496thrust24THRUST_300001_SM_1000_NS12placeholders2_9E - _ZN34_INTERNAL_5e486073_4_k_cu_5c1f3a496thrust24THRUST_300001_SM_1000_NS8cuda_cub10par_nosyncE)
_ZN34_INTERNAL_5e486073_4_k_cu_5c1f3a496thrust24THRUST_300001_SM_1000_NS8cuda_cub10par_nosyncE:
	.zero		1
	.type		_ZN34_INTERNAL_5e486073_4_k_cu_5c1f3a496thrust24THRUST_300001_SM_1000_NS12placeholders2_9E,@object
	.size		_ZN34_INTERNAL_5e486073_4_k_cu_5c1f3a496thrust24THRUST_300001_SM_1000_NS12placeholders2_9E,(_ZN34_INTERNAL_5e486073_4_k_cu_5c1f3a494cuda3std3__436_GLOBAL__N__5e486073_4_k_cu_5c1f3a496ignoreE - _ZN34_INTERNAL_5e486073_4_k_cu_5c1f3a496thrust24THRUST_300001_SM_1000_NS12placeholders2_9E)
_ZN34_INTERNAL_5e486073_4_k_cu_5c1f3a496thrust24THRUST_300001_SM_1000_NS12placeholders2_9E:
	.zero		1
	.type		_ZN34_INTERNAL_5e486073_4_k_cu_5c1f3a494cuda3std3__436_GLOBAL__N__5e486073_4_k_cu_5c1f3a496ignoreE,@object
	.size		_ZN34_INTERNAL_5e486073_4_k_cu_5c1f3a494cuda3std3__436_GLOBAL__N__5e486073_4_k_cu_5c1f3a496ignoreE,(_ZN34_INTERNAL_5e486073_4_k_cu_5c1f3a494cuda3std6ranges3__45__cpo4dataE - _ZN34_INTERNAL_5e486073_4_k_cu_5c1f3a494cuda3std3__436_GLOBAL__N__5e486073_4_k_cu_5c1f3a496ignoreE)
_ZN34_INTERNAL_5e486073_4_k_cu_5c1f3a494cuda3std3__436_GLOBAL__N__5e486073_4_k_cu_5c1f3a496ignoreE:
	.zero		1
	.type		_ZN34_INTERNAL_5e486073_4_k_cu_5c1f3a494cuda3std6ranges3__45__cpo4dataE,@object
	.size		_ZN34_INTERNAL_5e486073_4_k_cu_5c1f3a494cuda3std6ranges3__45__cpo4dataE,(_ZN34_INTERNAL_5e486073_4_k_cu_5c1f3a496thrust24THRUST_300001_SM_1000_NS12placeholders2_1E - _ZN34_INTERNAL_5e486073_4_k_cu_5c1f3a494cuda3std6ranges3__45__cpo4dataE)
_ZN34_INTERNAL_5e486073_4_k_cu_5c1f3a494cuda3std6ranges3__45__cpo4dataE:
	.zero		1
	.type		_ZN34_INTERNAL_5e486073_4_k_cu_5c1f3a496thrust24THRUST_300001_SM_1000_NS12placeholders2_1E,@object
	.size		_ZN34_INTERNAL_5e486073_4_k_cu_5c1f3a496thrust24THRUST_300001_SM_1000_NS12placeholders2_1E,(_ZN34_INTERNAL_5e486073_4_k_cu_5c1f3a494cuda3std3__45__cpo5beginE - _ZN34_INTERNAL_5e486073_4_k_cu_5c1f3a496thrust24THRUST_300001_SM_1000_NS12placeholders2_1E)
_ZN34_INTERNAL_5e486073_4_k_cu_5c1f3a496thrust24THRUST_300001_SM_1000_NS12placeholders2_1E:
	.zero		1
	.type		_ZN34_INTERNAL_5e486073_4_k_cu_5c1f3a494cuda3std3__45__cpo5beginE,@object
	.size		_ZN34_INTERNAL_5e486073_4_k_cu_5c1f3a494cuda3std3__45__cpo5beginE,(_ZN34_INTERNAL_5e486073_4_k_cu_5c1f3a494cuda3std6ranges3__45__cpo5beginE - _ZN34_INTERNAL_5e486073_4_k_cu_5c1f3a494cuda3std3__45__cpo5beginE)
_ZN34_INTERNAL_5e486073_4_k_cu_5c1f3a494cuda3std3__45__cpo5beginE:
	.zero		1
	.type		_ZN34_INTERNAL_5e486073_4_k_cu_5c1f3a494cuda3std6ranges3__45__cpo5beginE,@object
	.size		_ZN34_INTERNAL_5e486073_4_k_cu_5c1f3a494cuda3std6ranges3__45__cpo5beginE,(_ZN34_INTERNAL_5e486073_4_k_cu_5c1f3a496thrust24THRUST_300001_SM_1000_NS12placeholders2_5E - _ZN34_INTERNAL_5e486073_4_k_cu_5c1f3a494cuda3std6ranges3__45__cpo5beginE)
_ZN34_INTERNAL_5e486073_4_k_cu_5c1f3a494cuda3std6ranges3__45__cpo5beginE:
	.zero		1
	.type		_ZN34_INTERNAL_5e486073_4_k_cu_5c1f3a496thrust24THRUST_300001_SM_1000_NS12placeholders2_5E,@object
	.size		_ZN34_INTERNAL_5e486073_4_k_cu_5c1f3a496thrust24THRUST_300001_SM_1000_NS12placeholders2_5E,(_ZN34_INTERNAL_5e486073_4_k_cu_5c1f3a494cuda3std3__45__cpo6rbeginE - _ZN34_INTERNAL_5e486073_4_k_cu_5c1f3a496thrust24THRUST_300001_SM_1000_NS12placeholders2_5E)
_ZN34_INTERNAL_5e486073_4_k_cu_5c1f3a496thrust24THRUST_300001_SM_1000_NS12placeholders2_5E:
	.zero		1
	.type		_ZN34_INTERNAL_5e486073_4_k_cu_5c1f3a494cuda3std3__45__cpo6rbeginE,@object
	.size		_ZN34_INTERNAL_5e486073_4_k_cu_5c1f3a494cuda3std3__45__cpo6rbeginE,(_ZN34_INTERNAL_5e486073_4_k_cu_5c1f3a494cuda3std6ranges3__45__cpo7advanceE - _ZN34_INTERNAL_5e486073_4_k_cu_5c1f3a494cuda3std3__45__cpo6rbeginE)
_ZN34_INTERNAL_5e486073_4_k_cu_5c1f3a494cuda3std3__45__cpo6rbeginE:
	.zero		1
	.type		_ZN34_INTERNAL_5e486073_4_k_cu_5c1f3a494cuda3std6ranges3__45__cpo7advanceE,@object
	.size		_ZN34_INTERNAL_5e486073_4_k_cu_5c1f3a494cuda3std6ranges3__45__cpo7advanceE,(_ZN34_INTERNAL_5e486073_4_k_cu_5c1f3a494cuda3std3__47nulloptE - _ZN34_INTERNAL_5e486073_4_k_cu_5c1f3a494cuda3std6ranges3__45__cpo7advanceE)
_ZN34_INTERNAL_5e486073_4_k_cu_5c1f3a494cuda3std6ranges3__45__cpo7advanceE:
	.zero		1
	.type		_ZN34_INTERNAL_5e486073_4_k_cu_5c1f3a494cuda3std3__47nulloptE,@object
	.size		_ZN34_INTERNAL_5e486073_4_k_cu_5c1f3a494cuda3std3__47nulloptE,(_ZN34_INTERNAL_5e486073_4_k_cu_5c1f3a494cuda3std6ranges3__45__cpo8distanceE - _ZN34_INTERNAL_5e486073_4_k_cu_5c1f3a494cuda3std3__47nulloptE)
_ZN34_INTERNAL_5e486073_4_k_cu_5c1f3a494cuda3std3__47nulloptE:
	.zero		1
	.type		_ZN34_INTERNAL_5e486073_4_k_cu_5c1f3a494cuda3std6ranges3__45__cpo8distanceE,@object
	.size		_ZN34_INTERNAL_5e486073_4_k_cu_5c1f3a494cuda3std6ranges3__45__cpo8distanceE,(_ZN34_INTERNAL_5e486073_4_k_cu_5c1f3a496thrust24THRUST_300001_SM_1000_NS12placeholders3_10E - _ZN34_INTERNAL_5e486073_4_k_cu_5c1f3a494cuda3std6ranges3__45__cpo8distanceE)
_ZN34_INTERNAL_5e486073_4_k_cu_5c1f3a494cuda3std6ranges3__45__cpo8distanceE:
	.zero		1
	.type		_ZN34_INTERNAL_5e486073_4_k_cu_5c1f3a496thrust24THRUST_300001_SM_1000_NS12placeholders3_10E,@object
	.size		_ZN34_INTERNAL_5e486073_4_k_cu_5c1f3a496thrust24THRUST_300001_SM_1000_NS12placeholders3_10E,(_ZN34_INTERNAL_5e486073_4_k_cu_5c1f3a494cuda3std3__419piecewise_constructE - _ZN34_INTERNAL_5e486073_4_k_cu_5c1f3a496thrust24THRUST_300001_SM_1000_NS12placeholders3_10E)
_ZN34_INTERNAL_5e486073_4_k_cu_5c1f3a496thrust24THRUST_300001_SM_1000_NS12placeholders3_10E:
	.zero		1
	.type		_ZN34_INTERNAL_5e486073_4_k_cu_5c1f3a494cuda3std3__419piecewise_constructE,@object
	.size		_ZN34_INTERNAL_5e486073_4_k_cu_5c1f3a494cuda3std3__419piecewise_constructE,(_ZN34_INTERNAL_5e486073_4_k_cu_5c1f3a494cuda3std6ranges3__45__cpo5cdataE - _ZN34_INTERNAL_5e486073_4_k_cu_5c1f3a494cuda3std3__419piecewise_constructE)
_ZN34_INTERNAL_5e486073_4_k_cu_5c1f3a494cuda3std3__419piecewise_constructE:
	.zero		1
	.type		_ZN34_INTERNAL_5e486073_4_k_cu_5c1f3a494cuda3std6ranges3__45__cpo5cdataE,@object
	.size		_ZN34_INTERNAL_5e486073_4_k_cu_5c1f3a494cuda3std6ranges3__45__cpo5cdataE,(_ZN34_INTERNAL_5e486073_4_k_cu_5c1f3a496thrust24THRUST_300001_SM_1000_NS12placeholders2_2E - _ZN34_INTERNAL_5e486073_4_k_cu_5c1f3a494cuda3std6ranges3__45__cpo5cdataE)
_ZN34_INTERNAL_5e486073_4_k_cu_5c1f3a494cuda3std6ranges3__45__cpo5cdataE:
	.zero		1
	.type		_ZN34_INTERNAL_5e486073_4_k_cu_5c1f3a496thrust24THRUST_300001_SM_1000_NS12placeholders2_2E,@object
	.size		_ZN34_INTERNAL_5e486073_4_k_cu_5c1f3a496thrust24THRUST_300001_SM_1000_NS12placeholders2_2E,(_ZN34_INTERNAL_5e486073_4_k_cu_5c1f3a494cuda3std3__45__cpo3endE - _ZN34_INTERNAL_5e486073_4_k_cu_5c1f3a496thrust24THRUST_300001_SM_1000_NS12placeholders2_2E)
_ZN34_INTERNAL_5e486073_4_k_cu_5c1f3a496thrust24THRUST_300001_SM_1000_NS12placeholders2_2E:
	.zero		1
	.type		_ZN34_INTERNAL_5e486073_4_k_cu_5c1f3a494cuda3std3__45__cpo3endE,@object
	.size		_ZN34_INTERNAL_5e486073_4_k_cu_5c1f3a494cuda3std3__45__cpo3endE,(_ZN34_INTERNAL_5e486073_4_k_cu_5c1f3a494cuda3std6ranges3__45__cpo3endE - _ZN34_INTERNAL_5e486073_4_k_cu_5c1f3a494cuda3std3__45__cpo3endE)
_ZN34_INTERNAL_5e486073_4_k_cu_5c1f3a494cuda3std3__45__cpo3endE:
	.zero		1
	.type		_ZN34_INTERNAL_5e486073_4_k_cu_5c1f3a494cuda3std6ranges3__45__cpo3endE,@object
	.size		_ZN34_INTERNAL_5e486073_4_k_cu_5c1f3a494cuda3std6ranges3__45__cpo3endE,(_ZN34_INTERNAL_5e486073_4_k_cu_5c1f3a496thrust24THRUST_300001_SM_1000_NS12placeholders2_6E - _ZN34_INTERNAL_5e486073_4_k_cu_5c1f3a494cuda3std6ranges3__45__cpo3endE)
_ZN34_INTERNAL_5e486073_4_k_cu_5c1f3a494cuda3std6ranges3__45__cpo3endE:
	.zero		1
	.type		_ZN34_INTERNAL_5e486073_4_k_cu_5c1f3a496thrust24THRUST_300001_SM_1000_NS12placeholders2_6E,@object
	.size		_ZN34_INTERNAL_5e486073_4_k_cu_5c1f3a496thrust24THRUST_300001_SM_1000_NS12placeholders2_6E,(_ZN34_INTERNAL_5e486073_4_k_cu_5c1f3a494cuda3std3__45__cpo4rendE - _ZN34_INTERNAL_5e486073_4_k_cu_5c1f3a496thrust24THRUST_300001_SM_1000_NS12placeholders2_6E)
_ZN34_INTERNAL_5e486073_4_k_cu_5c1f3a496thrust24THRUST_300001_SM_1000_NS12placeholders2_6E:
	.zero		1
	.type		_ZN34_INTERNAL_5e486073_4_k_cu_5c1f3a494cuda3std3__45__cpo4rendE,@object
	.size		_ZN34_INTERNAL_5e486073_4_k_cu_5c1f3a494cuda3std3__45__cpo4rendE,(_ZN34_INTERNAL_5e486073_4_k_cu_5c1f3a494cuda3std6ranges3__45__cpo9iter_swapE - _ZN34_INTERNAL_5e486073_4_k_cu_5c1f3a494cuda3std3__45__cpo4rendE)
_ZN34_INTERNAL_5e486073_4_k_cu_5c1f3a494cuda3std3__45__cpo4rendE:
	.zero		1
	.type		_ZN34_INTERNAL_5e486073_4_k_cu_5c1f3a494cuda3std6ranges3__45__cpo9iter_swapE,@object
	.size		_ZN34_INTERNAL_5e486073_4_k_cu_5c1f3a494cuda3std6ranges3__45__cpo9iter_swapE,(_ZN34_INTERNAL_5e486073_4_k_cu_5c1f3a494cuda3std3__48unexpectE - _ZN34_INTERNAL_5e486073_4_k_cu_5c1f3a494cuda3std6ranges3__45__cpo9iter_swapE)
_ZN34_INTERNAL_5e486073_4_k_cu_5c1f3a494cuda3std6ranges3__45__cpo9iter_swapE:
	.zero		1
	.type		_ZN34_INTERNAL_5e486073_4_k_cu_5c1f3a494cuda3std3__48unexpectE,@object
	.size		_ZN34_INTERNAL_5e486073_4_k_cu_5c1f3a494cuda3std3__48unexpectE,(_ZN34_INTERNAL_5e486073_4_k_cu_5c1f3a496thrust24THRUST_300001_SM_1000_NS8cuda_cub3parE - _ZN34_INTERNAL_5e486073_4_k_cu_5c1f3a494cuda3std3__48unexpectE)
_ZN34_INTERNAL_5e486073_4_k_cu_5c1f3a494cuda3std3__48unexpectE:
	.zero		1
	.type		_ZN34_INTERNAL_5e486073_4_k_cu_5c1f3a496thrust24THRUST_300001_SM_1000_NS8cuda_cub3parE,@object
	.size		_ZN34_INTERNAL_5e486073_4_k_cu_5c1f3a496thrust24THRUST_300001_SM_1000_NS8cuda_cub3parE,(_ZN34_INTERNAL_5e486073_4_k_cu_5c1f3a496thrust24THRUST_300001_SM_1000_NS12placeholders2_4E - _ZN34_INTERNAL_5e486073_4_k_cu_5c1f3a496thrust24THRUST_300001_SM_1000_NS8cuda_cub3parE)
_ZN34_INTERNAL_5e486073_4_k_cu_5c1f3a496thrust24THRUST_300001_SM_1000_NS8cuda_cub3parE:
	.zero		1
	.type		_ZN34_INTERNAL_5e486073_4_k_cu_5c1f3a496thrust24THRUST_300001_SM_1000_NS12placeholders2_4E,@object
	.size		_ZN34_INTERNAL_5e486073_4_k_cu_5c1f3a496thrust24THRUST_300001_SM_1000_NS12placeholders2_4E,(_ZN34_INTERNAL_5e486073_4_k_cu_5c1f3a494cuda3std3__45__cpo4cendE - _ZN34_INTERNAL_5e486073_4_k_cu_5c1f3a496thrust24THRUST_300001_SM_1000_NS12placeholders2_4E)
_ZN34_INTERNAL_5e486073_4_k_cu_5c1f3a496thrust24THRUST_300001_SM_1000_NS12placeholders2_4E:
	.zero		1
	.type		_ZN34_INTERNAL_5e486073_4_k_cu_5c1f3a494cuda3std3__45__cpo4cendE,@object
	.size		_ZN34_INTERNAL_5e486073_4_k_cu_5c1f3a494cuda3std3__45__cpo4cendE,(_ZN34_INTERNAL_5e486073_4_k_cu_5c1f3a494cuda3std6ranges3__45__cpo4cendE - _ZN34_INTERNAL_5e486073_4_k_cu_5c1f3a494cuda3std3__45__cpo4cendE)
_ZN34_INTERNAL_5e486073_4_k_cu_5c1f3a494cuda3std3__45__cpo4cendE:
	.zero		1
	.type		_ZN34_INTERNAL_5e486073_4_k_cu_5c1f3a494cuda3std6ranges3__45__cpo4cendE,@object
	.size		_ZN34_INTERNAL_5e486073_4_k_cu_5c1f3a494cuda3std6ranges3__45__cpo4cendE,(_ZN34_INTERNAL_5e486073_4_k_cu_5c1f3a494cuda3std3__420unreachable_sentinelE - _ZN34_INTERNAL_5e486073_4_k_cu_5c1f3a494cuda3std6ranges3__45__cpo4cendE)
_ZN34_INTERNAL_5e486073_4_k_cu_5c1f3a494cuda3std6ranges3__45__cpo4cendE:
	.zero		1
	.type		_ZN34_INTERNAL_5e486073_4_k_cu_5c1f3a494cuda3std3__420unreachable_sentinelE,@object
	.size		_ZN34_INTERNAL_5e486073_4_k_cu_5c1f3a494cuda3std3__420unreachable_sentinelE,(_ZN34_INTERNAL_5e486073_4_k_cu_5c1f3a494cuda3std6ranges3__45__cpo5ssizeE - _ZN34_INTERNAL_5e486073_4_k_cu_5c1f3a494cuda3std3__420unreachable_sentinelE)
_ZN34_INTERNAL_5e486073_4_k_cu_5c1f3a494cuda3std3__420unreachable_sentinelE:
	.zero		1
	.type		_ZN34_INTERNAL_5e486073_4_k_cu_5c1f3a494cuda3std6ranges3__45__cpo5ssizeE,@object
	.size		_ZN34_INTERNAL_5e486073_4_k_cu_5c1f3a494cuda3std6ranges3__45__cpo5ssizeE,(_ZN34_INTERNAL_5e486073_4_k_cu_5c1f3a496thrust24THRUST_300001_SM_1000_NS12placeholders2_8E - _ZN34_INTERNAL_5e486073_4_k_cu_5c1f3a494cuda3std6ranges3__45__cpo5ssizeE)
_ZN34_INTERNAL_5e486073_4_k_cu_5c1f3a494cuda3std6ranges3__45__cpo5ssizeE:
	.zero		1
	.type		_ZN34_INTERNAL_5e486073_4_k_cu_5c1f3a496thrust24THRUST_300001_SM_1000_NS12placeholders2_8E,@object
	.size		_ZN34_INTERNAL_5e486073_4_k_cu_5c1f3a496thrust24THRUST_300001_SM_1000_NS12placeholders2_8E,(_ZN34_INTERNAL_5e486073_4_k_cu_5c1f3a494cuda3std3__45__cpo5crendE - _ZN34_INTERNAL_5e486073_4_k_cu_5c1f3a496thrust24THRUST_300001_SM_1000_NS12placeholders2_8E)
_ZN34_INTERNAL_5e486073_4_k_cu_5c1f3a496thrust24THRUST_300001_SM_1000_NS12placeholders2_8E:
	.zero		1
	.type		_ZN34_INTERNAL_5e486073_4_k_cu_5c1f3a494cuda3std3__45__cpo5crendE,@object
	.size		_ZN34_INTERNAL_5e486073_4_k_cu_5c1f3a494cuda3std3__45__cpo5crendE,(_ZN34_INTERNAL_5e486073_4_k_cu_5c1f3a494cuda3std6ranges3__45__cpo4prevE - _ZN34_INTERNAL_5e486073_4_k_cu_5c1f3a494cuda3std3__45__cpo5crendE)
_ZN34_INTERNAL_5e486073_4_k_cu_5c1f3a494cuda3std3__45__cpo5crendE:
	.zero		1
	.type		_ZN34_INTERNAL_5e486073_4_k_cu_5c1f3a494cuda3std6ranges3__45__cpo4prevE,@object
	.size		_ZN34_INTERNAL_5e486073_4_k_cu_5c1f3a494cuda3std6ranges3__45__cpo4prevE,(_ZN34_INTERNAL_5e486073_4_k_cu_5c1f3a494cuda3std6ranges3__45__cpo9iter_moveE - _ZN34_INTERNAL_5e486073_4_k_cu_5c1f3a494cuda3std6ranges3__45__cpo4prevE)
_ZN34_INTERNAL_5e486073_4_k_cu_5c1f3a494cuda3std6ranges3__45__cpo4prevE:
	.zero		1
	.type		_ZN34_INTERNAL_5e486073_4_k_cu_5c1f3a494cuda3std6ranges3__45__cpo9iter_moveE,@object
	.size		_ZN34_INTERNAL_5e486073_4_k_cu_5c1f3a494cuda3std6ranges3__45__cpo9iter_moveE,(_ZN34_INTERNAL_5e486073_4_k_cu_5c1f3a496thrust24THRUST_300001_SM_1000_NS6system6detail10sequential3seqE - _ZN34_INTERNAL_5e486073_4_k_cu_5c1f3a494cuda3std6ranges3__45__cpo9iter_moveE)
_ZN34_INTERNAL_5e486073_4_k_cu_5c1f3a494cuda3std6ranges3__45__cpo9iter_moveE:
	.zero		1
	.type		_ZN34_INTERNAL_5e486073_4_k_cu_5c1f3a496thrust24THRUST_300001_SM_1000_NS6system6detail10sequential3seqE,@object
	.size		_ZN34_INTERNAL_5e486073_4_k_cu_5c1f3a496thrust24THRUST_300001_SM_1000_NS6system6detail10sequential3seqE,(.L_31 - _ZN34_INTERNAL_5e486073_4_k_cu_5c1f3a496thrust24THRUST_300001_SM_1000_NS6system6detail10sequential3seqE)
_ZN34_INTERNAL_5e486073_4_k_cu_5c1f3a496thrust24THRUST_300001_SM_1000_NS6system6detail10sequential3seqE:
	.zero		1
.L_31:


//--------------------- .nv.shared._Z14add_one_kernelPi --------------------------
	.section	.nv.shared._Z14add_one_kernelPi,"aw",@nobits
	.sectionflags	@""
	.align	16
.nv.shared._Z14add_one_kernelPi:
	.zero		5128


//--------------------- .nv.constant0._ZN3cub18CUB_300001_SM_10006detail11EmptyKernelIvEEvv --------------------------
	.section	.nv.constant0._ZN3cub18CUB_300001_SM_10006detail11EmptyKernelIvEEvv,"a",@progbits
	.sectionflags	@""
	.align	4
.nv.constant0._ZN3cub18CUB_300001_SM_10006detail11EmptyKernelIvEEvv:
	.zero		896


//--------------------- .nv.constant0._Z14add_one_kernelPi --------------------------
	.section	.nv.constant0._Z14add_one_kernelPi,"a",@progbits
	.sectionflags	@""
	.align	4
.nv.constant0._Z14add_one_kernelPi:
	.zero		904


//--------------------- SYMBOLS --------------------------

	.type		.nv.reservedSmem.offset0,@object
	.size		.nv.reservedSmem.offset0,0x4
	.type		.nv.reservedSmem.cap,@object
	.size		.nv.reservedSmem.cap,0x4
	.type		vprintf,@function
